	.target	sm_100a

	.elftype	@"ET_EXEC"


//--------------------- .note.nv.tkinfo           --------------------------
	.section	.note.nv.tkinfo,"",@"SHT_NOTE"
	.sectionflags	@"SHF_NOTE_NV_TKINFO"
	.tkinfo
        /*0018*/ 	.word	0x00000002
        /*0030*/ 	.string	""
        /*0030*/ 	.string	"ptxas"
        /*0030*/ 	.string	"Cuda compilation tools, release 13.0, V13.0.88"
        /*0030*/ 	.string	"Build cuda_13.0.r13.0/compiler.36424714_0"
        /*0030*/ 	.string	"-arch sm_100a -m 64 "



//--------------------- .note.nv.cuinfo           --------------------------
	.section	.note.nv.cuinfo,"",@"SHT_NOTE"
	.sectionflags	@"SHF_NOTE_NV_CUINFO"
        /*0018*/ 	.short	0x0002
        /*001a*/ 	.short	0x0064
        /*001c*/ 	.short	0x0082
	.zero		2


//--------------------- .nv.info                  --------------------------
	.section	.nv.info,"",@"SHT_CUDA_INFO"
	.align	4


	//----- nvinfo : EIATTR_REGCOUNT
	.align		4
        /*0000*/ 	.byte	0x04, 0x2f
        /*0002*/ 	.short	(.L_19 - .L_18)
	.align		4
.L_18:
        /*0004*/ 	.word	index@(_ZN7cutlass13device_kernelINS_4gemm6kernel13GemmUniversalIN4cute5tupleIJiiiiEEENS1_10collective13CollectiveMmaINS1_35MainloopSm100TmaUmmaWarpSpecializedILi5ELi2ELi4ENS5_IJNS4_1CILi1EEENSA_ILi8EEESB_EEEEENS5_IJNSA_ILi128EEESF_NSA_ILi64EEEEEENS_6half_tENS5_IJSB_llEEESI_NS5_IJlSB_lEEENS4_8TiledMMAINS4_8MMA_AtomIJNS4_20SM100_MMA_F16BF16_SSISI_SI_fLi128ELi128ELNS4_4UMMA5MajorE1ELSP_0ELNSO_7ScaleInE0ELSQ_0EEEEEENS4_6LayoutINS5_IJSB_SB_SB_EEENS5_IJNSA_ILi0EEESV_SV_EEEEENS5_IJNS4_10UnderscoreESY_SY_EEEEENS4_23SM90_TMA_LOAD_MULTICASTENS4_14ComposedLayoutINS4_7SwizzleILi3ELi4ELi3EEENS4_18smem_ptr_flag_bitsILi16EEENST_INS5_IJSG_SC_EEENS5_IJSB_SG_EEEEEEEvNS4_8identityENS4_13SM90_TMA_LOADENS12_IS14_S16_NST_INS5_IJSC_SG_EEENS5_IJSG_SB_EEEEEEEvS1B_EENS_8epilogue10collective18CollectiveEpilogueINS1I_23Sm100TmaWarpSpecializedILi4ELi2ELi32ELb1ELb0EEEJSH_NS5_IJNST_ISF_SB_EENST_INSA_ILi32EEESB_EEEEESI_SK_SI_SK_NS1I_6fusion15FusionCallbacksIS1M_NS1R_17LinearCombinationISI_fSI_fLNS_15FloatRoundStyleE2EEESH_S1Q_JEEENS4_5SM1004TMEM4LOAD26SM100_TMEM_LOAD_32dp32b32xES1C_NS12_INS13_ILi2ELi4ELi3EEES16_NST_INS5_IJSC_S1O_EEENS5_IJS1O_SB_EEEEEEENS4_39AutoVectorizingCopyWithAssumedAlignmentILi128EEENS4_14SM90_TMA_STOREES25_S27_S27_EEEvvEEEEvNT_6ParamsE)
        /*0008*/ 	.word	0x0000006e


	//----- nvinfo : EIATTR_FRAME_SIZE
	.align		4
.L_19:
        /*000c*/ 	.byte	0x04, 0x11
        /*000e*/ 	.short	(.L_21 - .L_20)
	.align		4
.L_20:
        /*0010*/ 	.word	index@($__internal_2_$__cuda_sm10x_tcgen05_guardrail_trap_unallocated_columns_being_dealloced)
        /*0014*/ 	.word	0x00000000


	//----- nvinfo : EIATTR_FRAME_SIZE
	.align		4
.L_21:
        /*0018*/ 	.byte	0x04, 0x11
        /*001a*/ 	.short	(.L_23 - .L_22)
	.align		4
.L_22:
        /*001c*/ 	.word	index@($__internal_1_$__cuda_sm10x_tcgen05_guardrail_trap_phase_invalid_during_alloc)
        /*0020*/ 	.word	0x00000000


	//----- nvinfo : EIATTR_FRAME_SIZE
	.align		4
.L_23:
        /*0024*/ 	.byte	0x04, 0x11
        /*0026*/ 	.short	(.L_25 - .L_24)
	.align		4
.L_24:
        /*0028*/ 	.word	index@($__internal_0_$__cuda_sm10x_tcgen05_guardrail_trap_col_being_dealloced_not_returned_by_alloc)
        /*002c*/ 	.word	0x00000000


	//----- nvinfo : EIATTR_FRAME_SIZE
	.align		4
.L_25:
        /*0030*/ 	.byte	0x04, 0x11
        /*0032*/ 	.short	(.L_27 - .L_26)
	.align		4
.L_26:
        /*0034*/ 	.word	index@(_ZN7cutlass13device_kernelINS_4gemm6kernel13GemmUniversalIN4cute5tupleIJiiiiEEENS1_10collective13CollectiveMmaINS1_35MainloopSm100TmaUmmaWarpSpecializedILi5ELi2ELi4ENS5_IJNS4_1CILi1EEENSA_ILi8EEESB_EEEEENS5_IJNSA_ILi128EEESF_NSA_ILi64EEEEEENS_6half_tENS5_IJSB_llEEESI_NS5_IJlSB_lEEENS4_8TiledMMAINS4_8MMA_AtomIJNS4_20SM100_MMA_F16BF16_SSISI_SI_fLi128ELi128ELNS4_4UMMA5MajorE1ELSP_0ELNSO_7ScaleInE0ELSQ_0EEEEEENS4_6LayoutINS5_IJSB_SB_SB_EEENS5_IJNSA_ILi0EEESV_SV_EEEEENS5_IJNS4_10UnderscoreESY_SY_EEEEENS4_23SM90_TMA_LOAD_MULTICASTENS4_14ComposedLayoutINS4_7SwizzleILi3ELi4ELi3EEENS4_18smem_ptr_flag_bitsILi16EEENST_INS5_IJSG_SC_EEENS5_IJSB_SG_EEEEEEEvNS4_8identityENS4_13SM90_TMA_LOADENS12_IS14_S16_NST_INS5_IJSC_SG_EEENS5_IJSG_SB_EEEEEEEvS1B_EENS_8epilogue10collective18CollectiveEpilogueINS1I_23Sm100TmaWarpSpecializedILi4ELi2ELi32ELb1ELb0EEEJSH_NS5_IJNST_ISF_SB_EENST_INSA_ILi32EEESB_EEEEESI_SK_SI_SK_NS1I_6fusion15FusionCallbacksIS1M_NS1R_17LinearCombinationISI_fSI_fLNS_15FloatRoundStyleE2EEESH_S1Q_JEEENS4_5SM1004TMEM4LOAD26SM100_TMEM_LOAD_32dp32b32xES1C_NS12_INS13_ILi2ELi4ELi3EEES16_NST_INS5_IJSC_S1O_EEENS5_IJS1O_SB_EEEEEEENS4_39AutoVectorizingCopyWithAssumedAlignmentILi128EEENS4_14SM90_TMA_STOREES25_S27_S27_EEEvvEEEEvNT_6ParamsE)
        /*0038*/ 	.word	0x00000000


	//----- nvinfo : EIATTR_MIN_STACK_SIZE
	.align		4
.L_27:
        /*003c*/ 	.byte	0x04, 0x12
        /*003e*/ 	.short	(.L_29 - .L_28)
	.align		4
.L_28:
        /*0040*/ 	.word	index@(_ZN7cutlass13device_kernelINS_4gemm6kernel13GemmUniversalIN4cute5tupleIJiiiiEEENS1_10collective13CollectiveMmaINS1_35MainloopSm100TmaUmmaWarpSpecializedILi5ELi2ELi4ENS5_IJNS4_1CILi1EEENSA_ILi8EEESB_EEEEENS5_IJNSA_ILi128EEESF_NSA_ILi64EEEEEENS_6half_tENS5_IJSB_llEEESI_NS5_IJlSB_lEEENS4_8TiledMMAINS4_8MMA_AtomIJNS4_20SM100_MMA_F16BF16_SSISI_SI_fLi128ELi128ELNS4_4UMMA5MajorE1ELSP_0ELNSO_7ScaleInE0ELSQ_0EEEEEENS4_6LayoutINS5_IJSB_SB_SB_EEENS5_IJNSA_ILi0EEESV_SV_EEEEENS5_IJNS4_10UnderscoreESY_SY_EEEEENS4_23SM90_TMA_LOAD_MULTICASTENS4_14ComposedLayoutINS4_7SwizzleILi3ELi4ELi3EEENS4_18smem_ptr_flag_bitsILi16EEENST_INS5_IJSG_SC_EEENS5_IJSB_SG_EEEEEEEvNS4_8identityENS4_13SM90_TMA_LOADENS12_IS14_S16_NST_INS5_IJSC_SG_EEENS5_IJSG_SB_EEEEEEEvS1B_EENS_8epilogue10collective18CollectiveEpilogueINS1I_23Sm100TmaWarpSpecializedILi4ELi2ELi32ELb1ELb0EEEJSH_NS5_IJNST_ISF_SB_EENST_INSA_ILi32EEESB_EEEEESI_SK_SI_SK_NS1I_6fusion15FusionCallbacksIS1M_NS1R_17LinearCombinationISI_fSI_fLNS_15FloatRoundStyleE2EEESH_S1Q_JEEENS4_5SM1004TMEM4LOAD26SM100_TMEM_LOAD_32dp32b32xES1C_NS12_INS13_ILi2ELi4ELi3EEES16_NST_INS5_IJSC_S1O_EEENS5_IJS1O_SB_EEEEEEENS4_39AutoVectorizingCopyWithAssumedAlignmentILi128EEENS4_14SM90_TMA_STOREES25_S27_S27_EEEvvEEEEvNT_6ParamsE)
        /*0044*/ 	.word	0x00000000
.L_29:


//--------------------- .nv.compat                --------------------------
	.section	.nv.compat,"",@"SHT_CUDA_COMPAT_INFO"
	.align	4
        /*0000*/ 	.byte	0x02, 0x09, 0x01, 0x00, 0x02, 0x02, 0x02, 0x00, 0x02, 0x05, 0x05, 0x00, 0x03, 0x07, 0x01, 0x01
        /*0010*/ 	.byte	0x02, 0x03, 0x01, 0x00, 0x02, 0x06, 0x01, 0x00, 0x04, 0x0b, 0x08, 0x00, 0x09, 0x00, 0x00, 0x00
        /*0020*/ 	.byte	0x00, 0x00, 0x00, 0x00


//--------------------- .nv.info._ZN7cutlass13device_kernelINS_4gemm6kernel13GemmUniversalIN4cute5tupleIJiiiiEEENS1_10collective13CollectiveMmaINS1_35MainloopSm100TmaUmmaWarpSpecializedILi5ELi2ELi4ENS5_IJNS4_1CILi1EEENSA_ILi8EEESB_EEEEENS5_IJNSA_ILi128EEESF_NSA_ILi64EEEEEENS_6half_tENS5_IJSB_llEEESI_NS5_IJlSB_lEEENS4_8TiledMMAINS4_8MMA_AtomIJNS4_20SM100_MMA_F16BF16_SSISI_SI_fLi128ELi128ELNS4_4UMMA5MajorE1ELSP_0ELNSO_7ScaleInE0ELSQ_0EEEEEENS4_6LayoutINS5_IJSB_SB_SB_EEENS5_IJNSA_ILi0EEESV_SV_EEEEENS5_IJNS4_10UnderscoreESY_SY_EEEEENS4_23SM90_TMA_LOAD_MULTICASTENS4_14ComposedLayoutINS4_7SwizzleILi3ELi4ELi3EEENS4_18smem_ptr_flag_bitsILi16EEENST_INS5_IJSG_SC_EEENS5_IJSB_SG_EEEEEEEvNS4_8identityENS4_13SM90_TMA_LOADENS12_IS14_S16_NST_INS5_IJSC_SG_EEENS5_IJSG_SB_EEEEEEEvS1B_EENS_8epilogue10collective18CollectiveEpilogueINS1I_23Sm100TmaWarpSpecializedILi4ELi2ELi32ELb1ELb0EEEJSH_NS5_IJNST_ISF_SB_EENST_INSA_ILi32EEESB_EEEEESI_SK_SI_SK_NS1I_6fusion15FusionCallbacksIS1M_NS1R_17LinearCombinationISI_fSI_fLNS_15FloatRoundStyleE2EEESH_S1Q_JEEENS4_5SM1004TMEM4LOAD26SM100_TMEM_LOAD_32dp32b32xES1C_NS12_INS13_ILi2ELi4ELi3EEES16_NST_INS5_IJSC_S1O_EEENS5_IJS1O_SB_EEEEEEENS4_39AutoVectorizingCopyWithAssumedAlignmentILi128EEENS4_14SM90_TMA_STOREES25_S27_S27_EEEvvEEEEvNT_6ParamsE --------------------------
	.section	.nv.info._ZN7cutlass13device_kernelINS_4gemm6kernel13GemmUniversalIN4cute5tupleIJiiiiEEENS1_10collective13CollectiveMmaINS1_35MainloopSm100TmaUmmaWarpSpecializedILi5ELi2ELi4ENS5_IJNS4_1CILi1EEENSA_ILi8EEESB_EEEEENS5_IJNSA_ILi128EEESF_NSA_ILi64EEEEEENS_6half_tENS5_IJSB_llEEESI_NS5_IJlSB_lEEENS4_8TiledMMAINS4_8MMA_AtomIJNS4_20SM100_MMA_F16BF16_SSISI_SI_fLi128ELi128ELNS4_4UMMA5MajorE1ELSP_0ELNSO_7ScaleInE0ELSQ_0EEEEEENS4_6LayoutINS5_IJSB_SB_SB_EEENS5_IJNSA_ILi0EEESV_SV_EEEEENS5_IJNS4_10UnderscoreESY_SY_EEEEENS4_23SM90_TMA_LOAD_MULTICASTENS4_14ComposedLayoutINS4_7SwizzleILi3ELi4ELi3EEENS4_18smem_ptr_flag_bitsILi16EEENST_INS5_IJSG_SC_EEENS5_IJSB_SG_EEEEEEEvNS4_8identityENS4_13SM90_TMA_LOADENS12_IS14_S16_NST_INS5_IJSC_SG_EEENS5_IJSG_SB_EEEEEEEvS1B_EENS_8epilogue10collective18CollectiveEpilogueINS1I_23Sm100TmaWarpSpecializedILi4ELi2ELi32ELb1ELb0EEEJSH_NS5_IJNST_ISF_SB_EENST_INSA_ILi32EEESB_EEEEESI_SK_SI_SK_NS1I_6fusion15FusionCallbacksIS1M_NS1R_17LinearCombinationISI_fSI_fLNS_15FloatRoundStyleE2EEESH_S1Q_JEEENS4_5SM1004TMEM4LOAD26SM100_TMEM_LOAD_32dp32b32xES1C_NS12_INS13_ILi2ELi4ELi3EEES16_NST_INS5_IJSC_S1O_EEENS5_IJS1O_SB_EEEEEEENS4_39AutoVectorizingCopyWithAssumedAlignmentILi128EEENS4_14SM90_TMA_STOREES25_S27_S27_EEEvvEEEEvNT_6ParamsE,"",@"SHT_CUDA_INFO"
	.sectionflags	@""
	.align	4


	//----- nvinfo : EIATTR_CUDA_API_VERSION
	.align		4
        /*0000*/ 	.byte	0x04, 0x37
        /*0002*/ 	.short	(.L_31 - .L_30)
.L_30:
        /*0004*/ 	.word	0x00000082


	//----- nvinfo : EIATTR_KPARAM_INFO
	.align		4
.L_31:
        /*0008*/ 	.byte	0x04, 0x17
        /*000a*/ 	.short	(.L_33 - .L_32)
.L_32:
        /*000c*/ 	.word	0x00000000
        /*0010*/ 	.short	0x0000
        /*0012*/ 	.short	0x0000
        /*0014*/ 	.byte	0x00, 0xf0, 0x01, 0x20


	//----- nvinfo : EIATTR_AT_ENTRY_FRAGMENTS
	.align		4
.L_33:
        /*0018*/ 	.byte	0x04, 0x4f
        /*001a*/ 	.short	(.L_35 - .L_34)


	//   ....[0]....
.L_34:
        /*001c*/ 	.word	0x00000006


	//----- nvinfo : EIATTR_RESERVED_SMEM_USED
	.align		4
.L_35:
        /*0020*/ 	.byte	0x01, 0x41
	.zero		2


	//----- nvinfo : EIATTR_SPARSE_MMA_MASK
	.align		4
        /*0024*/ 	.byte	0x03, 0x50
        /*0026*/ 	.short	0x0000


	//----- nvinfo : EIATTR_TCGEN05_1CTA_USED
	.align		4
        /*0028*/ 	.byte	0x01, 0x51
	.zero		2


	//----- nvinfo : EIATTR_MAXREG_COUNT
	.align		4
        /*002c*/ 	.byte	0x03, 0x1b
        /*002e*/ 	.short	0x00ff


	//----- nvinfo : EIATTR_NUM_BARRIERS
	.align		4
        /*0030*/ 	.byte	0x02, 0x4c
        /*0032*/ 	.byte	0x07
	.zero		1


	//----- nvinfo : EIATTR_EXTERNS
	.align		4
        /*0034*/ 	.byte	0x04, 0x0f
        /*0036*/ 	.short	(.L_37 - .L_36)


	//   ....[0]....
	.align		4
.L_36:
        /*0038*/ 	.word	index@(__assertfail)


	//----- nvinfo : EIATTR_MERCURY_ISA_VERSION
	.align		4
.L_37:
        /*003c*/ 	.byte	0x03, 0x5f
        /*003e*/ 	.short	0x0101


	//----- nvinfo : EIATTR_INT_WARP_WIDE_INSTR_OFFSETS
	.align		4
        /*0040*/ 	.byte	0x04, 0x31
        /*0042*/ 	.short	(.L_39 - .L_38)


	//   ....[0]....
.L_38:
        /*0044*/ 	.word	0x00002280


	//   ....[1]....
        /*0048*/ 	.word	0x00003d70


	//   ....[2]....
        /*004c*/ 	.word	0x00003da0


	//   ....[3]....
        /*0050*/ 	.word	0x00003df0


	//   ....[4]....
        /*0054*/ 	.word	0x000046e0


	//   ....[5]....
        /*0058*/ 	.word	0x00004730


	//   ....[6]....
        /*005c*/ 	.word	0x00004820


	//   ....[7]....
        /*0060*/ 	.word	0x00004890


	//   ....[8]....
        /*0064*/ 	.word	0x000049a0


	//   ....[9]....
        /*0068*/ 	.word	0x00004a30


	//   ....[10]....
        /*006c*/ 	.word	0x00004c00


	//   ....[11]....
        /*0070*/ 	.word	0x00004d40


	//----- nvinfo : EIATTR_COOP_GROUP_MASK_REGIDS
	.align		4
.L_39:
        /*0074*/ 	.byte	0x04, 0x29
        /*0076*/ 	.short	(.L_41 - .L_40)


	//   ....[0]....
.L_40:
        /*0078*/ 	.word	0xffffffff


	//   ....[1]....
        /*007c*/ 	.word	0xffffffff


	//   ....[2]....
        /*0080*/ 	.word	0xffffffff


	//   ....[3]....
        /*0084*/ 	.word	0xffffffff


	//   ....[4]....
        /*0088*/ 	.word	0xffffffff


	//   ....[5]....
        /*008c*/ 	.word	0xffffffff


	//   ....[6]....
        /*0090*/ 	.word	0xffffffff


	//   ....[7]....
        /*0094*/ 	.word	0xffffffff


	//   ....[8]....
        /*0098*/ 	.word	0xffffffff


	//   ....[9]....
        /*009c*/ 	.word	0xffffffff


	//   ....[10]....
        /*00a0*/ 	.word	0xffffffff


	//   ....[11]....
        /*00a4*/ 	.word	0xffffffff


	//   ....[12]....
        /*00a8*/ 	.word	0xffffffff


	//   ....[13]....
        /*00ac*/ 	.word	0xffffffff


	//----- nvinfo : EIATTR_COOP_GROUP_INSTR_OFFSETS
	.align		4
.L_41:
        /*00b0*/ 	.byte	0x04, 0x28
        /*00b2*/ 	.short	(.L_43 - .L_42)


	//   ....[0]....
.L_42:
        /*00b4*/ 	.word	0x00000090


	//   ....[1]....
        /*00b8*/ 	.word	0x000004d0


	//   ....[2]....
        /*00bc*/ 	.word	0x000006a0


	//   ....[3]....
        /*00c0*/ 	.word	0x00000840


	//   ....[4]....
        /*00c4*/ 	.word	0x00000940


	//   ....[5]....
        /*00c8*/ 	.word	0x00000ab0


	//   ....[6]....
        /*00cc*/ 	.word	0x00000c50


	//   ....[7]....
        /*00d0*/ 	.word	0x00000e00


	//   ....[8]....
        /*00d4*/ 	.word	0x00002160


	//   ....[9]....
        /*00d8*/ 	.word	0x00002fd0


	//   ....[10]....
        /*00dc*/ 	.word	0x000031e0


	//   ....[11]....
        /*00e0*/ 	.word	0x00003210


	//   ....[12]....
        /*00e4*/ 	.word	0x00003c60


	//   ....[13]....
        /*00e8*/ 	.word	0x00003e90


	//----- nvinfo : EIATTR_VRC_CTA_INIT_COUNT
	.align		4
.L_43:
        /*00ec*/ 	.byte	0x02, 0x4a
        /*00ee*/ 	.byte	0x80
	.zero		1


	//----- nvinfo : EIATTR_SYSCALL_OFFSETS
	.align		4
        /*00f0*/ 	.byte	0x04, 0x46
        /*00f2*/ 	.short	(.L_45 - .L_44)


	//   ....[0]....
.L_44:
        /*00f4*/ 	.word	0x000057e0


	//   ....[1]....
        /*00f8*/ 	.word	0x000058d0


	//   ....[2]....
        /*00fc*/ 	.word	0x00006040


	//   ....[3]....
        /*0100*/ 	.word	0x00006cc0


	//   ....[4]....
        /*0104*/ 	.word	0x00007910


	//   ....[5]....
        /*0108*/ 	.word	0x00008560


	//----- nvinfo : EIATTR_MBARRIER_INSTR_OFFSETS
	.align		4
.L_45:
        /*010c*/ 	.byte	0x04, 0x39
        /*010e*/ 	.short	(.L_47 - .L_46)


	//   ....[0]....
.L_46:
        /*0110*/ 	.word	0x000005f0
        /*0114*/ 	.word	0x000000ff
        /*0118*/ 	.word	0x00000000
        /*011c*/ 	.short	0x0100
        /*011e*/ 	.byte	0x08
	.zero		1


	//   ....[1]....
        /*0120*/ 	.word	0x00000600
        /*0124*/ 	.word	0x000000ff
        /*0128*/ 	.word	0x00000028
        /*012c*/ 	.short	0x0100
        /*012e*/ 	.byte	0x08
	.zero		1


	//   ....[2]....
        /*0130*/ 	.word	0x00000610
        /*0134*/ 	.word	0x000000ff
        /*0138*/ 	.word	0x00000008
        /*013c*/ 	.short	0x0100
        /*013e*/ 	.byte	0x08
	.zero		1


	//   ....[3]....
        /*0140*/ 	.word	0x00000620
        /*0144*/ 	.word	0x000000ff
        /*0148*/ 	.word	0x00000030
        /*014c*/ 	.short	0x0100
        /*014e*/ 	.byte	0x08
	.zero		1


	//   ....[4]....
        /*0150*/ 	.word	0x00000630
        /*0154*/ 	.word	0x000000ff
        /*0158*/ 	.word	0x00000010
        /*015c*/ 	.short	0x0100
        /*015e*/ 	.byte	0x08
	.zero		1


	//   ....[5]....
        /*0160*/ 	.word	0x00000640
        /*0164*/ 	.word	0x000000ff
        /*0168*/ 	.word	0x00000038
        /*016c*/ 	.short	0x0100
        /*016e*/ 	.byte	0x08
	.zero		1


	//   ....[6]....
        /*0170*/ 	.word	0x00000650
        /*0174*/ 	.word	0x000000ff
        /*0178*/ 	.word	0x00000018
        /*017c*/ 	.short	0x0100
        /*017e*/ 	.byte	0x08
	.zero		1


	//   ....[7]....
        /*0180*/ 	.word	0x00000660
        /*0184*/ 	.word	0x000000ff
        /*0188*/ 	.word	0x00000040
        /*018c*/ 	.short	0x0100
        /*018e*/ 	.byte	0x08
	.zero		1


	//   ....[8]....
        /*0190*/ 	.word	0x00000670
        /*0194*/ 	.word	0x000000ff
        /*0198*/ 	.word	0x00000020
        /*019c*/ 	.short	0x0100
        /*019e*/ 	.byte	0x08
	.zero		1


	//   ....[9]....
        /*01a0*/ 	.word	0x00000680
        /*01a4*/ 	.word	0x000000ff
        /*01a8*/ 	.word	0x00000048
        /*01ac*/ 	.short	0x0100
        /*01ae*/ 	.byte	0x08
	.zero		1


	//   ....[10]....
        /*01b0*/ 	.word	0x000007b0
        /*01b4*/ 	.word	0x000000ff
        /*01b8*/ 	.word	0x00000050
        /*01bc*/ 	.short	0x0100
        /*01be*/ 	.byte	0x08
	.zero		1


	//   ....[11]....
        /*01c0*/ 	.word	0x000007c0
        /*01c4*/ 	.word	0x000000ff
        /*01c8*/ 	.word	0x00000070
        /*01cc*/ 	.short	0x0100
        /*01ce*/ 	.byte	0x08
	.zero		1


	//   ....[12]....
        /*01d0*/ 	.word	0x000007d0
        /*01d4*/ 	.word	0x000000ff
        /*01d8*/ 	.word	0x00000058
        /*01dc*/ 	.short	0x0100
        /*01de*/ 	.byte	0x08
	.zero		1


	//   ....[13]....
        /*01e0*/ 	.word	0x000007e0
        /*01e4*/ 	.word	0x000000ff
        /*01e8*/ 	.word	0x00000078
        /*01ec*/ 	.short	0x0100
        /*01ee*/ 	.byte	0x08
	.zero		1


	//   ....[14]....
        /*01f0*/ 	.word	0x000007f0
        /*01f4*/ 	.word	0x000000ff
        /*01f8*/ 	.word	0x00000060
        /*01fc*/ 	.short	0x0100
        /*01fe*/ 	.byte	0x08
	.zero		1


	//   ....[15]....
        /*0200*/ 	.word	0x00000800
        /*0204*/ 	.word	0x000000ff
        /*0208*/ 	.word	0x00000080
        /*020c*/ 	.short	0x0100
        /*020e*/ 	.byte	0x08
	.zero		1


	//   ....[16]....
        /*0210*/ 	.word	0x00000810
        /*0214*/ 	.word	0x000000ff
        /*0218*/ 	.word	0x00000068
        /*021c*/ 	.short	0x0100
        /*021e*/ 	.byte	0x08
	.zero		1


	//   ....[17]....
        /*0220*/ 	.word	0x00000820
        /*0224*/ 	.word	0x000000ff
        /*0228*/ 	.word	0x00000088
        /*022c*/ 	.short	0x0100
        /*022e*/ 	.byte	0x08
	.zero		1


	//   ....[18]....
        /*0230*/ 	.word	0x00000910
        /*0234*/ 	.word	0x000000ff
        /*0238*/ 	.word	0x00000090
        /*023c*/ 	.short	0x0100
        /*023e*/ 	.byte	0x06
	.zero		1


	//   ....[19]....
        /*0240*/ 	.word	0x00000920
        /*0244*/ 	.word	0x000000ff
        /*0248*/ 	.word	0x00000098
        /*024c*/ 	.short	0x0100
        /*024e*/ 	.byte	0x06
	.zero		1


	//   ....[20]....
        /*0250*/ 	.word	0x00000a60
        /*0254*/ 	.word	0x000000ff
        /*0258*/ 	.word	0x000000a0
        /*025c*/ 	.short	0x0100
        /*025e*/ 	.byte	0x06
	.zero		1


	//   ....[21]....
        /*0260*/ 	.word	0x00000a70
        /*0264*/ 	.word	0x000000ff
        /*0268*/ 	.word	0x000000b0
        /*026c*/ 	.short	0x0100
        /*026e*/ 	.byte	0x06
	.zero		1


	//   ....[22]....
        /*0270*/ 	.word	0x00000a80
        /*0274*/ 	.word	0x000000ff
        /*0278*/ 	.word	0x000000a8
        /*027c*/ 	.short	0x0100
        /*027e*/ 	.byte	0x06
	.zero		1


	//   ....[23]....
        /*0280*/ 	.word	0x00000a90
        /*0284*/ 	.word	0x000000ff
        /*0288*/ 	.word	0x000000b8
        /*028c*/ 	.short	0x0100
        /*028e*/ 	.byte	0x06
	.zero		1


	//   ....[24]....
        /*0290*/ 	.word	0x00000bc0
        /*0294*/ 	.word	0x000000ff
        /*0298*/ 	.word	0x000000c0
        /*029c*/ 	.short	0x0100
        /*029e*/ 	.byte	0x08
	.zero		1


	//   ....[25]....
        /*02a0*/ 	.word	0x00000bd0
        /*02a4*/ 	.word	0x000000ff
        /*02a8*/ 	.word	0x000000e0
        /*02ac*/ 	.short	0x0100
        /*02ae*/ 	.byte	0x08
	.zero		1


	//   ....[26]....
        /*02b0*/ 	.word	0x00000be0
        /*02b4*/ 	.word	0x000000ff
        /*02b8*/ 	.word	0x000000c8
        /*02bc*/ 	.short	0x0100
        /*02be*/ 	.byte	0x08
	.zero		1


	//   ....[27]....
        /*02c0*/ 	.word	0x00000bf0
        /*02c4*/ 	.word	0x000000ff
        /*02c8*/ 	.word	0x000000e8
        /*02cc*/ 	.short	0x0100
        /*02ce*/ 	.byte	0x08
	.zero		1


	//   ....[28]....
        /*02d0*/ 	.word	0x00000c00
        /*02d4*/ 	.word	0x000000ff
        /*02d8*/ 	.word	0x000000d0
        /*02dc*/ 	.short	0x0100
        /*02de*/ 	.byte	0x08
	.zero		1


	//   ....[29]....
        /*02e0*/ 	.word	0x00000c10
        /*02e4*/ 	.word	0x000000ff
        /*02e8*/ 	.word	0x000000f0
        /*02ec*/ 	.short	0x0100
        /*02ee*/ 	.byte	0x08
	.zero		1


	//   ....[30]....
        /*02f0*/ 	.word	0x00000c20
        /*02f4*/ 	.word	0x000000ff
        /*02f8*/ 	.word	0x000000d8
        /*02fc*/ 	.short	0x0100
        /*02fe*/ 	.byte	0x08
	.zero		1


	//   ....[31]....
        /*0300*/ 	.word	0x00000c30
        /*0304*/ 	.word	0x000000ff
        /*0308*/ 	.word	0x000000f8
        /*030c*/ 	.short	0x0100
        /*030e*/ 	.byte	0x08
	.zero		1


	//   ....[32]....
        /*0310*/ 	.word	0x00000d20
        /*0314*/ 	.word	0x000000ff
        /*0318*/ 	.word	0x00000100
        /*031c*/ 	.short	0x0100
        /*031e*/ 	.byte	0x06
	.zero		1


	//   ....[33]....
        /*0320*/ 	.word	0x00000d30
        /*0324*/ 	.word	0x000000ff
        /*0328*/ 	.word	0x00000110
        /*032c*/ 	.short	0x0100
        /*032e*/ 	.byte	0x06
	.zero		1


	//   ....[34]....
        /*0330*/ 	.word	0x00000d40
        /*0334*/ 	.word	0x000000ff
        /*0338*/ 	.word	0x00000108
        /*033c*/ 	.short	0x0100
        /*033e*/ 	.byte	0x06
	.zero		1


	//   ....[35]....
        /*0340*/ 	.word	0x00000d50
        /*0344*/ 	.word	0x000000ff
        /*0348*/ 	.word	0x00000118
        /*034c*/ 	.short	0x0100
        /*034e*/ 	.byte	0x06
	.zero		1


	//   ....[36]....
        /*0350*/ 	.word	0x000018e0
        /*0354*/ 	.word	0x00000002
        /*0358*/ 	.word	0x00000110
        /*035c*/ 	.short	0x010a
        /*035e*/ 	.byte	0xff
	.zero		1


	//   ....[37]....
        /*0360*/ 	.word	0x00001910
        /*0364*/ 	.word	0x00000002
        /*0368*/ 	.word	0x00000100
        /*036c*/ 	.short	0x0101
        /*036e*/ 	.byte	0xff
	.zero		1


	//   ....[38]....
        /*0370*/ 	.word	0x000019e0
        /*0374*/ 	.word	0x000000ff
        /*0378*/ 	.word	0x00000028
        /*037c*/ 	.short	0x010a
        /*037e*/ 	.byte	0x08
	.zero		1


	//   ....[39]....
        /*0380*/ 	.word	0x00001a90
        /*0384*/ 	.word	0x000000ff
        /*0388*/ 	.word	0x00000028
        /*038c*/ 	.short	0x010a
        /*038e*/ 	.byte	0x21
	.zero		1


	//   ....[40]....
        /*0390*/ 	.word	0x00001c20
        /*0394*/ 	.word	0x000000ff
        /*0398*/ 	.word	0x00000028
        /*039c*/ 	.short	0x010a
        /*039e*/ 	.byte	0x08
	.zero		1


	//   ....[41]....
        /*03a0*/ 	.word	0x00001da0
        /*03a4*/ 	.word	0x000000ff
        /*03a8*/ 	.word	0x00000098
        /*03ac*/ 	.short	0x0101
        /*03ae*/ 	.byte	0x05
	.zero		1


	//   ....[42]....
        /*03b0*/ 	.word	0x00001dc0
        /*03b4*/ 	.word	0x000000ff
        /*03b8*/ 	.word	0x00000028
        /*03bc*/ 	.short	0x010a
        /*03be*/ 	.byte	0x08
	.zero		1


	//   ....[43]....
        /*03c0*/ 	.word	0x00001e50
        /*03c4*/ 	.word	0x000000ff
        /*03c8*/ 	.word	0x00000028
        /*03cc*/ 	.short	0x010a
        /*03ce*/ 	.byte	0x19
	.zero		1


	//   ....[44]....
        /*03d0*/ 	.word	0x00001fe0
        /*03d4*/ 	.word	0x000000ff
        /*03d8*/ 	.word	0x00000028
        /*03dc*/ 	.short	0x010a
        /*03de*/ 	.byte	0x08
	.zero		1


	//   ....[45]....
        /*03e0*/ 	.word	0x00002190
        /*03e4*/ 	.word	0x00000002
        /*03e8*/ 	.word	0x000000a0
        /*03ec*/ 	.short	0x010a
        /*03ee*/ 	.byte	0xff
	.zero		1


	//   ....[46]....
        /*03f0*/ 	.word	0x00002250
        /*03f4*/ 	.word	0x00000002
        /*03f8*/ 	.word	0x00000000
        /*03fc*/ 	.short	0x0101
        /*03fe*/ 	.byte	0xff
	.zero		1


	//   ....[47]....
        /*0400*/ 	.word	0x000027b0
        /*0404*/ 	.word	0x000000ff
        /*0408*/ 	.word	0x00000000
        /*040c*/ 	.short	0x010a
        /*040e*/ 	.byte	0x04
	.zero		1


	//   ....[48]....
        /*0410*/ 	.word	0x00002840
        /*0414*/ 	.word	0x000000ff
        /*0418*/ 	.word	0x00000000
        /*041c*/ 	.short	0x010a
        /*041e*/ 	.byte	0x04
	.zero		1


	//   ....[49]....
        /*0420*/ 	.word	0x000028d0
        /*0424*/ 	.word	0x000000ff
        /*0428*/ 	.word	0x00000000
        /*042c*/ 	.short	0x010a
        /*042e*/ 	.byte	0x04
	.zero		1


	//   ....[50]....
        /*0430*/ 	.word	0x00002960
        /*0434*/ 	.word	0x000000ff
        /*0438*/ 	.word	0x00000000
        /*043c*/ 	.short	0x010a
        /*043e*/ 	.byte	0x04
	.zero		1


	//   ....[51]....
        /*0440*/ 	.word	0x00002a00
        /*0444*/ 	.word	0x00000000
        /*0448*/ 	.word	0x00000000
        /*044c*/ 	.short	0x010a
        /*044e*/ 	.byte	0xff
	.zero		1


	//   ....[52]....
        /*0450*/ 	.word	0x00002b30
        /*0454*/ 	.word	0x00000000
        /*0458*/ 	.word	0x00000100
        /*045c*/ 	.short	0x010a
        /*045e*/ 	.byte	0xff
	.zero		1


	//   ....[53]....
        /*0460*/ 	.word	0x00002ba0
        /*0464*/ 	.word	0x00000000
        /*0468*/ 	.word	0x00000000
        /*046c*/ 	.short	0x0101
        /*046e*/ 	.byte	0xff
	.zero		1


	//   ....[54]....
        /*0470*/ 	.word	0x00002bc0
        /*0474*/ 	.word	0x000000ff
        /*0478*/ 	.word	0x000000b0
        /*047c*/ 	.short	0x010a
        /*047e*/ 	.byte	0x05
	.zero		1


	//   ....[55]....
        /*0480*/ 	.word	0x00002ce0
        /*0484*/ 	.word	0x00000000
        /*0488*/ 	.word	0x000000a0
        /*048c*/ 	.short	0x010a
        /*048e*/ 	.byte	0xff
	.zero		1


	//   ....[56]....
        /*0490*/ 	.word	0x00002de0
        /*0494*/ 	.word	0x00000000
        /*0498*/ 	.word	0x00000000
        /*049c*/ 	.short	0x0101
        /*049e*/ 	.byte	0xff
	.zero		1


	//   ....[57]....
        /*04a0*/ 	.word	0x00002e70
        /*04a4*/ 	.word	0x000000ff
        /*04a8*/ 	.word	0x000000b0
        /*04ac*/ 	.short	0x0106
        /*04ae*/ 	.byte	0x05
	.zero		1


	//   ....[58]....
        /*04b0*/ 	.word	0x00002e90
        /*04b4*/ 	.word	0x000000ff
        /*04b8*/ 	.word	0x000000b0
        /*04bc*/ 	.short	0x010a
        /*04be*/ 	.byte	0x05
	.zero		1


	//   ....[59]....
        /*04c0*/ 	.word	0x00002f20
        /*04c4*/ 	.word	0x000000ff
        /*04c8*/ 	.word	0x000000b0
        /*04cc*/ 	.short	0x0106
        /*04ce*/ 	.byte	0x04
	.zero		1


	//   ....[60]....
        /*04d0*/ 	.word	0x00002f60
        /*04d4*/ 	.word	0x00000000
        /*04d8*/ 	.word	0x000000b0
        /*04dc*/ 	.short	0x010a
        /*04de*/ 	.byte	0xff
	.zero		1


	//   ....[61]....
        /*04e0*/ 	.word	0x000034b0
        /*04e4*/ 	.word	0x00000000
        /*04e8*/ 	.word	0x000000a0
        /*04ec*/ 	.short	0x010a
        /*04ee*/ 	.byte	0xff
	.zero		1


	//   ....[62]....
        /*04f0*/ 	.word	0x000035c0
        /*04f4*/ 	.word	0x00000003
        /*04f8*/ 	.word	0x00000000
        /*04fc*/ 	.short	0x0101
        /*04fe*/ 	.byte	0xff
	.zero		1


	//   ....[63]....
        /*0500*/ 	.word	0x000035d0
        /*0504*/ 	.word	0x000000ff
        /*0508*/ 	.word	0x00000000
        /*050c*/ 	.short	0x010a
        /*050e*/ 	.byte	0x06
	.zero		1


	//   ....[64]....
        /*0510*/ 	.word	0x000035f0
        /*0514*/ 	.word	0x000000ff
        /*0518*/ 	.word	0x000000e0
        /*051c*/ 	.short	0x010a
        /*051e*/ 	.byte	0x07
	.zero		1


	//   ....[65]....
        /*0520*/ 	.word	0x000036c0
        /*0524*/ 	.word	0x000000ff
        /*0528*/ 	.word	0x00000000
        /*052c*/ 	.short	0x010a
        /*052e*/ 	.byte	0x06
	.zero		1


	//   ....[66]....
        /*0530*/ 	.word	0x000037f0
        /*0534*/ 	.word	0x000000ff
        /*0538*/ 	.word	0x00000000
        /*053c*/ 	.short	0x010a
        /*053e*/ 	.byte	0x1a
	.zero		1


	//   ....[67]....
        /*0540*/ 	.word	0x00003a90
        /*0544*/ 	.word	0x000000ff
        /*0548*/ 	.word	0x00000000
        /*054c*/ 	.short	0x010a
        /*054e*/ 	.byte	0x06
	.zero		1


	//   ....[68]....
        /*0550*/ 	.word	0x00003b20
        /*0554*/ 	.word	0x000000ff
        /*0558*/ 	.word	0x00000000
        /*055c*/ 	.short	0x010a
        /*055e*/ 	.byte	0x06
	.zero		1


	//   ....[69]....
        /*0560*/ 	.word	0x00003bb0
        /*0564*/ 	.word	0x000000ff
        /*0568*/ 	.word	0x00000000
        /*056c*/ 	.short	0x010a
        /*056e*/ 	.byte	0x06
	.zero		1


	//   ....[70]....
        /*0570*/ 	.word	0x00003c40
        /*0574*/ 	.word	0x000000ff
        /*0578*/ 	.word	0x00000000
        /*057c*/ 	.short	0x010a
        /*057e*/ 	.byte	0x07
	.zero		1


	//   ....[71]....
        /*0580*/ 	.word	0x00004080
        /*0584*/ 	.word	0x00000000
        /*0588*/ 	.word	0x000000a0
        /*058c*/ 	.short	0x010a
        /*058e*/ 	.byte	0xff
	.zero		1


	//   ....[72]....
        /*0590*/ 	.word	0x00004140
        /*0594*/ 	.word	0x00000000
        /*0598*/ 	.word	0x00000000
        /*059c*/ 	.short	0x0101
        /*059e*/ 	.byte	0xff
	.zero		1


	//   ....[73]....
        /*05a0*/ 	.word	0x00004460
        /*05a4*/ 	.word	0x000000ff
        /*05a8*/ 	.word	0x00000098
        /*05ac*/ 	.short	0x010a
        /*05ae*/ 	.byte	0x04
	.zero		1


	//   ....[74]....
        /*05b0*/ 	.word	0x00004660
        /*05b4*/ 	.word	0x000000ff
        /*05b8*/ 	.word	0x00000070
        /*05bc*/ 	.short	0x010a
        /*05be*/ 	.byte	0x04
	.zero		1


	//   ....[75]....
        /*05c0*/ 	.word	0x000047d0
        /*05c4*/ 	.word	0x000000ff
        /*05c8*/ 	.word	0x00000050
        /*05cc*/ 	.short	0x010b
        /*05ce*/ 	.byte	0x04
	.zero		1


	//   ....[76]....
        /*05d0*/ 	.word	0x000047e0
        /*05d4*/ 	.word	0x000000ff
        /*05d8*/ 	.word	0x00000000
        /*05dc*/ 	.short	0x0101
        /*05de*/ 	.byte	0x06
	.zero		1


	//   ....[77]....
        /*05e0*/ 	.word	0x000047f0
        /*05e4*/ 	.word	0x000000ff
        /*05e8*/ 	.word	0x00000078
        /*05ec*/ 	.short	0x010a
        /*05ee*/ 	.byte	0x04
	.zero		1


	//   ....[78]....
        /*05f0*/ 	.word	0x00004940
        /*05f4*/ 	.word	0x000000ff
        /*05f8*/ 	.word	0x00000058
        /*05fc*/ 	.short	0x010b
        /*05fe*/ 	.byte	0x04
	.zero		1


	//   ....[79]....
        /*0600*/ 	.word	0x00004950
        /*0604*/ 	.word	0x000000ff
        /*0608*/ 	.word	0x00000000
        /*060c*/ 	.short	0x0101
        /*060e*/ 	.byte	0x06
	.zero		1


	//   ....[80]....
        /*0610*/ 	.word	0x00004960
        /*0614*/ 	.word	0x000000ff
        /*0618*/ 	.word	0x00000080
        /*061c*/ 	.short	0x010a
        /*061e*/ 	.byte	0x04
	.zero		1


	//   ....[81]....
        /*0620*/ 	.word	0x00004ae0
        /*0624*/ 	.word	0x000000ff
        /*0628*/ 	.word	0x00000060
        /*062c*/ 	.short	0x010b
        /*062e*/ 	.byte	0x04
	.zero		1


	//   ....[82]....
        /*0630*/ 	.word	0x00004b20
        /*0634*/ 	.word	0x000000ff
        /*0638*/ 	.word	0x00000000
        /*063c*/ 	.short	0x0101
        /*063e*/ 	.byte	0x06
	.zero		1


	//   ....[83]....
        /*0640*/ 	.word	0x00004b60
        /*0644*/ 	.word	0x000000ff
        /*0648*/ 	.word	0x00000088
        /*064c*/ 	.short	0x010a
        /*064e*/ 	.byte	0x04
	.zero		1


	//   ....[84]....
        /*0650*/ 	.word	0x00004da0
        /*0654*/ 	.word	0x000000ff
        /*0658*/ 	.word	0x00000068
        /*065c*/ 	.short	0x010b
        /*065e*/ 	.byte	0x04
	.zero		1


	//   ....[85]....
        /*0660*/ 	.word	0x00004dc0
        /*0664*/ 	.word	0x000000ff
        /*0668*/ 	.word	0x00000000
        /*066c*/ 	.short	0x0101
        /*066e*/ 	.byte	0x05
	.zero		1


	//   ....[86]....
        /*0670*/ 	.word	0x00004df0
        /*0674*/ 	.word	0x000000ff
        /*0678*/ 	.word	0x00000070
        /*067c*/ 	.short	0x010a
        /*067e*/ 	.byte	0x04
	.zero		1


	//   ....[87]....
        /*0680*/ 	.word	0x00004e10
        /*0684*/ 	.word	0x000000ff
        /*0688*/ 	.word	0x00000078
        /*068c*/ 	.short	0x010a
        /*068e*/ 	.byte	0x04
	.zero		1


	//   ....[88]....
        /*0690*/ 	.word	0x00004e30
        /*0694*/ 	.word	0x000000ff
        /*0698*/ 	.word	0x00000080
        /*069c*/ 	.short	0x010a
        /*069e*/ 	.byte	0x04
	.zero		1


	//   ....[89]....
        /*06a0*/ 	.word	0x00004e70
        /*06a4*/ 	.word	0x00000000
        /*06a8*/ 	.word	0x00000088
        /*06ac*/ 	.short	0x010a
        /*06ae*/ 	.byte	0xff
	.zero		1


	//   ....[90]....
        /*06b0*/ 	.word	0x000051a0
        /*06b4*/ 	.word	0x00000000
        /*06b8*/ 	.word	0x000000a0
        /*06bc*/ 	.short	0x010a
        /*06be*/ 	.byte	0xff
	.zero		1


	//   ....[91]....
        /*06c0*/ 	.word	0x000052b0
        /*06c4*/ 	.word	0x00000000
        /*06c8*/ 	.word	0x00000000
        /*06cc*/ 	.short	0x0101
        /*06ce*/ 	.byte	0xff
	.zero		1


	//   ....[92]....
        /*06d0*/ 	.word	0x00005d00
        /*06d4*/ 	.word	0x000000ff
        /*06d8*/ 	.word	0x00000050
        /*06dc*/ 	.short	0x010a
        /*06de*/ 	.byte	0x30
	.zero		1


	//   ....[93]....
        /*06e0*/ 	.word	0x00005d40
        /*06e4*/ 	.word	0x00000040
        /*06e8*/ 	.word	0x000000c0
        /*06ec*/ 	.short	0x010a
        /*06ee*/ 	.byte	0xff
	.zero		1


	//   ....[94]....
        /*06f0*/ 	.word	0x00005e30
        /*06f4*/ 	.word	0x000000ff
        /*06f8*/ 	.word	0x00000050
        /*06fc*/ 	.short	0x010a
        /*06fe*/ 	.byte	0x30
	.zero		1


	//   ....[95]....
        /*0700*/ 	.word	0x00005f20
        /*0704*/ 	.word	0x00000040
        /*0708*/ 	.word	0x000000c0
        /*070c*/ 	.short	0x010a
        /*070e*/ 	.byte	0xff
	.zero		1


	//   ....[96]....
        /*0710*/ 	.word	0x000069f0
        /*0714*/ 	.word	0x00000000
        /*0718*/ 	.word	0x00000000
        /*071c*/ 	.short	0x0101
        /*071e*/ 	.byte	0xff
	.zero		1


	//   ....[97]....
        /*0720*/ 	.word	0x00006a00
        /*0724*/ 	.word	0x00000002
        /*0728*/ 	.word	0x00000050
        /*072c*/ 	.short	0x010a
        /*072e*/ 	.byte	0xff
	.zero		1


	//   ....[98]....
        /*0730*/ 	.word	0x00006ae0
        /*0734*/ 	.word	0x00000002
        /*0738*/ 	.word	0x00000050
        /*073c*/ 	.short	0x010a
        /*073e*/ 	.byte	0xff
	.zero		1


	//   ....[99]....
        /*0740*/ 	.word	0x00007640
        /*0744*/ 	.word	0x00000048
        /*0748*/ 	.word	0x00000000
        /*074c*/ 	.short	0x0101
        /*074e*/ 	.byte	0xff
	.zero		1


	//   ....[100]....
        /*0750*/ 	.word	0x00007660
        /*0754*/ 	.word	0x00000000
        /*0758*/ 	.word	0x00000050
        /*075c*/ 	.short	0x010a
        /*075e*/ 	.byte	0xff
	.zero		1


	//   ....[101]....
        /*0760*/ 	.word	0x00007730
        /*0764*/ 	.word	0x00000000
        /*0768*/ 	.word	0x00000050
        /*076c*/ 	.short	0x010a
        /*076e*/ 	.byte	0xff
	.zero		1


	//   ....[102]....
        /*0770*/ 	.word	0x00008290
        /*0774*/ 	.word	0x00000048
        /*0778*/ 	.word	0x00000000
        /*077c*/ 	.short	0x0101
        /*077e*/ 	.byte	0xff
	.zero		1


	//   ....[103]....
        /*0780*/ 	.word	0x000082b0
        /*0784*/ 	.word	0x00000000
        /*0788*/ 	.word	0x00000050
        /*078c*/ 	.short	0x010a
        /*078e*/ 	.byte	0xff
	.zero		1


	//   ....[104]....
        /*0790*/ 	.word	0x00008380
        /*0794*/ 	.word	0x00000000
        /*0798*/ 	.word	0x00000050
        /*079c*/ 	.short	0x010a
        /*079e*/ 	.byte	0xff
	.zero		1


	//   ....[105]....
        /*07a0*/ 	.word	0x000086c0
        /*07a4*/ 	.word	0x000000ff
        /*07a8*/ 	.word	0x00000000
        /*07ac*/ 	.short	0x0101
        /*07ae*/ 	.byte	0x05
	.zero		1


	//   ....[106]....
        /*07b0*/ 	.word	0x00008f40
        /*07b4*/ 	.word	0x00000000
        /*07b8*/ 	.word	0x00000000
        /*07bc*/ 	.short	0x0101
        /*07be*/ 	.byte	0xff
	.zero		1


	//   ....[107]....
        /*07c0*/ 	.word	0x000091b0
        /*07c4*/ 	.word	0x000000ff
        /*07c8*/ 	.word	0x00000000
        /*07cc*/ 	.short	0x0101
        /*07ce*/ 	.byte	0x04
	.zero		1


	//   ....[108]....
        /*07d0*/ 	.word	0x000091d0
        /*07d4*/ 	.word	0x00000002
        /*07d8*/ 	.word	0x00000110
        /*07dc*/ 	.short	0x010a
        /*07de*/ 	.byte	0xff
	.zero		1


	//   ....[109]....
        /*07e0*/ 	.word	0x00009230
        /*07e4*/ 	.word	0x00000002
        /*07e8*/ 	.word	0x00000028
        /*07ec*/ 	.short	0x010a
        /*07ee*/ 	.byte	0xff
	.zero		1


	//   ....[110]....
        /*07f0*/ 	.word	0x00009290
        /*07f4*/ 	.word	0x00000002
        /*07f8*/ 	.word	0x00000028
        /*07fc*/ 	.short	0x010a
        /*07fe*/ 	.byte	0xff
	.zero		1


	//   ....[111]....
        /*0800*/ 	.word	0x000092e0
        /*0804*/ 	.word	0x00000002
        /*0808*/ 	.word	0x000000a0
        /*080c*/ 	.short	0x010a
        /*080e*/ 	.byte	0xff
	.zero		1


	//   ....[112]....
        /*0810*/ 	.word	0x00009340
        /*0814*/ 	.word	0x00000000
        /*0818*/ 	.word	0x00000000
        /*081c*/ 	.short	0x010a
        /*081e*/ 	.byte	0xff
	.zero		1


	//   ....[113]....
        /*0820*/ 	.word	0x000093a0
        /*0824*/ 	.word	0x00000000
        /*0828*/ 	.word	0x00000000
        /*082c*/ 	.short	0x010a
        /*082e*/ 	.byte	0xff
	.zero		1


	//   ....[114]....
        /*0830*/ 	.word	0x00009400
        /*0834*/ 	.word	0x00000000
        /*0838*/ 	.word	0x00000000
        /*083c*/ 	.short	0x010a
        /*083e*/ 	.byte	0xff
	.zero		1


	//   ....[115]....
        /*0840*/ 	.word	0x00009460
        /*0844*/ 	.word	0x00000000
        /*0848*/ 	.word	0x00000000
        /*084c*/ 	.short	0x010a
        /*084e*/ 	.byte	0xff
	.zero		1


	//   ....[116]....
        /*0850*/ 	.word	0x000094b0
        /*0854*/ 	.word	0x00000000
        /*0858*/ 	.word	0x00000100
        /*085c*/ 	.short	0x010a
        /*085e*/ 	.byte	0xff
	.zero		1


	//   ....[117]....
        /*0860*/ 	.word	0x00009510
        /*0864*/ 	.word	0x00000000
        /*0868*/ 	.word	0x000000b0
        /*086c*/ 	.short	0x010a
        /*086e*/ 	.byte	0xff
	.zero		1


	//   ....[118]....
        /*0870*/ 	.word	0x00009560
        /*0874*/ 	.word	0x00000000
        /*0878*/ 	.word	0x000000a0
        /*087c*/ 	.short	0x010a
        /*087e*/ 	.byte	0xff
	.zero		1


	//   ....[119]....
        /*0880*/ 	.word	0x000095c0
        /*0884*/ 	.word	0x00000000
        /*0888*/ 	.word	0x000000b0
        /*088c*/ 	.short	0x010a
        /*088e*/ 	.byte	0xff
	.zero		1


	//   ....[120]....
        /*0890*/ 	.word	0x00009610
        /*0894*/ 	.word	0x00000000
        /*0898*/ 	.word	0x000000a0
        /*089c*/ 	.short	0x010a
        /*089e*/ 	.byte	0xff
	.zero		1


	//   ....[121]....
        /*08a0*/ 	.word	0x00009670
        /*08a4*/ 	.word	0x00000002
        /*08a8*/ 	.word	0x000000e0
        /*08ac*/ 	.short	0x010a
        /*08ae*/ 	.byte	0xff
	.zero		1


	//   ....[122]....
        /*08b0*/ 	.word	0x000096d0
        /*08b4*/ 	.word	0x00000000
        /*08b8*/ 	.word	0x00000000
        /*08bc*/ 	.short	0x010a
        /*08be*/ 	.byte	0xff
	.zero		1


	//   ....[123]....
        /*08c0*/ 	.word	0x00009730
        /*08c4*/ 	.word	0x00000000
        /*08c8*/ 	.word	0x00000000
        /*08cc*/ 	.short	0x010a
        /*08ce*/ 	.byte	0xff
	.zero		1


	//   ....[124]....
        /*08d0*/ 	.word	0x00009790
        /*08d4*/ 	.word	0x00000000
        /*08d8*/ 	.word	0x00000000
        /*08dc*/ 	.short	0x010a
        /*08de*/ 	.byte	0xff
	.zero		1


	//   ....[125]....
        /*08e0*/ 	.word	0x000097f0
        /*08e4*/ 	.word	0x00000000
        /*08e8*/ 	.word	0x00000000
        /*08ec*/ 	.short	0x010a
        /*08ee*/ 	.byte	0xff
	.zero		1


	//   ....[126]....
        /*08f0*/ 	.word	0x00009850
        /*08f4*/ 	.word	0x00000000
        /*08f8*/ 	.word	0x00000000
        /*08fc*/ 	.short	0x010a
        /*08fe*/ 	.byte	0xff
	.zero		1


	//   ....[127]....
        /*0900*/ 	.word	0x000098a0
        /*0904*/ 	.word	0x00000000
        /*0908*/ 	.word	0x000000a0
        /*090c*/ 	.short	0x010a
        /*090e*/ 	.byte	0xff
	.zero		1


	//   ....[128]....
        /*0910*/ 	.word	0x00009900
        /*0914*/ 	.word	0x00000000
        /*0918*/ 	.word	0x00000098
        /*091c*/ 	.short	0x010a
        /*091e*/ 	.byte	0xff
	.zero		1


	//   ....[129]....
        /*0920*/ 	.word	0x00009960
        /*0924*/ 	.word	0x00000000
        /*0928*/ 	.word	0x00000070
        /*092c*/ 	.short	0x010a
        /*092e*/ 	.byte	0xff
	.zero		1


	//   ....[130]....
        /*0930*/ 	.word	0x000099c0
        /*0934*/ 	.word	0x00000000
        /*0938*/ 	.word	0x00000078
        /*093c*/ 	.short	0x010a
        /*093e*/ 	.byte	0xff
	.zero		1


	//   ....[131]....
        /*0940*/ 	.word	0x00009a20
        /*0944*/ 	.word	0x00000000
        /*0948*/ 	.word	0x00000080
        /*094c*/ 	.short	0x010a
        /*094e*/ 	.byte	0xff
	.zero		1


	//   ....[132]....
        /*0950*/ 	.word	0x00009a80
        /*0954*/ 	.word	0x00000000
        /*0958*/ 	.word	0x00000088
        /*095c*/ 	.short	0x010a
        /*095e*/ 	.byte	0xff
	.zero		1


	//   ....[133]....
        /*0960*/ 	.word	0x00009ae0
        /*0964*/ 	.word	0x00000000
        /*0968*/ 	.word	0x00000070
        /*096c*/ 	.short	0x010a
        /*096e*/ 	.byte	0xff
	.zero		1


	//   ....[134]....
        /*0970*/ 	.word	0x00009b40
        /*0974*/ 	.word	0x00000000
        /*0978*/ 	.word	0x00000078
        /*097c*/ 	.short	0x010a
        /*097e*/ 	.byte	0xff
	.zero		1


	//   ....[135]....
        /*0980*/ 	.word	0x00009ba0
        /*0984*/ 	.word	0x00000000
        /*0988*/ 	.word	0x00000080
        /*098c*/ 	.short	0x010a
        /*098e*/ 	.byte	0xff
	.zero		1


	//   ....[136]....
        /*0990*/ 	.word	0x00009bf0
        /*0994*/ 	.word	0x00000000
        /*0998*/ 	.word	0x000000a0
        /*099c*/ 	.short	0x010a
        /*099e*/ 	.byte	0xff
	.zero		1


	//   ....[137]....
        /*09a0*/ 	.word	0x00009c50
        /*09a4*/ 	.word	0x00000002
        /*09a8*/ 	.word	0x00000050
        /*09ac*/ 	.short	0x010a
        /*09ae*/ 	.byte	0xff
	.zero		1


	//   ....[138]....
        /*09b0*/ 	.word	0x00009ca0
        /*09b4*/ 	.word	0x00000040
        /*09b8*/ 	.word	0x000000c0
        /*09bc*/ 	.short	0x010a
        /*09be*/ 	.byte	0xff
	.zero		1


	//   ....[139]....
        /*09c0*/ 	.word	0x00009cf0
        /*09c4*/ 	.word	0x00000002
        /*09c8*/ 	.word	0x00000050
        /*09cc*/ 	.short	0x010a
        /*09ce*/ 	.byte	0xff
	.zero		1


	//   ....[140]....
        /*09d0*/ 	.word	0x00009d40
        /*09d4*/ 	.word	0x00000000
        /*09d8*/ 	.word	0x00000050
        /*09dc*/ 	.short	0x010a
        /*09de*/ 	.byte	0xff
	.zero		1


	//   ....[141]....
        /*09e0*/ 	.word	0x00009d90
        /*09e4*/ 	.word	0x00000000
        /*09e8*/ 	.word	0x00000050
        /*09ec*/ 	.short	0x010a
        /*09ee*/ 	.byte	0xff
	.zero		1


	//----- nvinfo : EIATTR_NUM_MBARRIERS
	.align		4
.L_47:
        /*09f0*/ 	.byte	0x03, 0x38
        /*09f2*/ 	.short	0x0024


	//----- nvinfo : EIATTR_EXIT_INSTR_OFFSETS
	.align		4
        /*09f4*/ 	.byte	0x04, 0x1c
        /*09f6*/ 	.short	(.L_49 - .L_48)


	//   ....[0]....
.L_48:
        /*09f8*/ 	.word	0x00002a30


	//   ....[1]....
        /*09fc*/ 	.word	0x00002f30


	//   ....[2]....
        /*0a00*/ 	.word	0x00002f90


	//   ....[3]....
        /*0a04*/ 	.word	0x00003ea0


	//   ....[4]....
        /*0a08*/ 	.word	0x00004ea0


	//   ....[5]....
        /*0a0c*/ 	.word	0x00004ee0


	//   ....[6]....
        /*0a10*/ 	.word	0x000090a0


	//   ....[7]....
        /*0a14*/ 	.word	0x00009120


	//   ....[8]....
        /*0a18*/ 	.word	0x00009150


	//   ....[9]....
        /*0a1c*/ 	.word	0x000091c0


	//----- nvinfo : EIATTR_MAX_THREADS
	.align		4
.L_49:
        /*0a20*/ 	.byte	0x04, 0x05
        /*0a22*/ 	.short	(.L_51 - .L_50)
.L_50:
        /*0a24*/ 	.word	0x00000100
        /*0a28*/ 	.word	0x00000001
        /*0a2c*/ 	.word	0x00000001


	//----- nvinfo : EIATTR_CRS_STACK_SIZE
	.align		4
.L_51:
        /*0a30*/ 	.byte	0x04, 0x1e
        /*0a32*/ 	.short	(.L_53 - .L_52)
.L_52:
        /*0a34*/ 	.word	0x00000000


	//----- nvinfo : EIATTR_CBANK_PARAM_SIZE
	.align		4
.L_53:
        /*0a38*/ 	.byte	0x03, 0x19
        /*0a3a*/ 	.short	0x0800


	//----- nvinfo : EIATTR_PARAM_CBANK
	.align		4
        /*0a3c*/ 	.byte	0x04, 0x0a
        /*0a3e*/ 	.short	(.L_55 - .L_54)
	.align		4
.L_54:
        /*0a40*/ 	.word	index@(.nv.constant0._ZN7cutlass13device_kernelINS_4gemm6kernel13GemmUniversalIN4cute5tupleIJiiiiEEENS1_10collective13CollectiveMmaINS1_35MainloopSm100TmaUmmaWarpSpecializedILi5ELi2ELi4ENS5_IJNS4_1CILi1EEENSA_ILi8EEESB_EEEEENS5_IJNSA_ILi128EEESF_NSA_ILi64EEEEEENS_6half_tENS5_IJSB_llEEESI_NS5_IJlSB_lEEENS4_8TiledMMAINS4_8MMA_AtomIJNS4_20SM100_MMA_F16BF16_SSISI_SI_fLi128ELi128ELNS4_4UMMA5MajorE1ELSP_0ELNSO_7ScaleInE0ELSQ_0EEEEEENS4_6LayoutINS5_IJSB_SB_SB_EEENS5_IJNSA_ILi0EEESV_SV_EEEEENS5_IJNS4_10UnderscoreESY_SY_EEEEENS4_23SM90_TMA_LOAD_MULTICASTENS4_14ComposedLayoutINS4_7SwizzleILi3ELi4ELi3EEENS4_18smem_ptr_flag_bitsILi16EEENST_INS5_IJSG_SC_EEENS5_IJSB_SG_EEEEEEEvNS4_8identityENS4_13SM90_TMA_LOADENS12_IS14_S16_NST_INS5_IJSC_SG_EEENS5_IJSG_SB_EEEEEEEvS1B_EENS_8epilogue10collective18CollectiveEpilogueINS1I_23Sm100TmaWarpSpecializedILi4ELi2ELi32ELb1ELb0EEEJSH_NS5_IJNST_ISF_SB_EENST_INSA_ILi32EEESB_EEEEESI_SK_SI_SK_NS1I_6fusion15FusionCallbacksIS1M_NS1R_17LinearCombinationISI_fSI_fLNS_15FloatRoundStyleE2EEESH_S1Q_JEEENS4_5SM1004TMEM4LOAD26SM100_TMEM_LOAD_32dp32b32xES1C_NS12_INS13_ILi2ELi4ELi3EEES16_NST_INS5_IJSC_S1O_EEENS5_IJS1O_SB_EEEEEEENS4_39AutoVectorizingCopyWithAssumedAlignmentILi128EEENS4_14SM90_TMA_STOREES25_S27_S27_EEEvvEEEEvNT_6ParamsE)
        /*0a44*/ 	.short	0x0380
        /*0a46*/ 	.short	0x0800


	//----- nvinfo : EIATTR_SW_WAR
	.align		4
.L_55:
        /*0a48*/ 	.byte	0x04, 0x36
        /*0a4a*/ 	.short	(.L_57 - .L_56)
.L_56:
        /*0a4c*/ 	.word	0x00000008
.L_57:


//--------------------- .nv.callgraph             --------------------------
	.section	.nv.callgraph,"",@"SHT_CUDA_CALLGRAPH"
	.align	4
	.sectionentsize	8
	.align		4
        /*0000*/ 	.word	0x00000000
	.align		4
        /*0004*/ 	.word	0xffffffff
	.align		4
        /*0008*/ 	.word	index@(_ZN7cutlass13device_kernelINS_4gemm6kernel13GemmUniversalIN4cute5tupleIJiiiiEEENS1_10collective13CollectiveMmaINS1_35MainloopSm100TmaUmmaWarpSpecializedILi5ELi2ELi4ENS5_IJNS4_1CILi1EEENSA_ILi8EEESB_EEEEENS5_IJNSA_ILi128EEESF_NSA_ILi64EEEEEENS_6half_tENS5_IJSB_llEEESI_NS5_IJlSB_lEEENS4_8TiledMMAINS4_8MMA_AtomIJNS4_20SM100_MMA_F16BF16_SSISI_SI_fLi128ELi128ELNS4_4UMMA5MajorE1ELSP_0ELNSO_7ScaleInE0ELSQ_0EEEEEENS4_6LayoutINS5_IJSB_SB_SB_EEENS5_IJNSA_ILi0EEESV_SV_EEEEENS5_IJNS4_10UnderscoreESY_SY_EEEEENS4_23SM90_TMA_LOAD_MULTICASTENS4_14ComposedLayoutINS4_7SwizzleILi3ELi4ELi3EEENS4_18smem_ptr_flag_bitsILi16EEENST_INS5_IJSG_SC_EEENS5_IJSB_SG_EEEEEEEvNS4_8identityENS4_13SM90_TMA_LOADENS12_IS14_S16_NST_INS5_IJSC_SG_EEENS5_IJSG_SB_EEEEEEEvS1B_EENS_8epilogue10collective18CollectiveEpilogueINS1I_23Sm100TmaWarpSpecializedILi4ELi2ELi32ELb1ELb0EEEJSH_NS5_IJNST_ISF_SB_EENST_INSA_ILi32EEESB_EEEEESI_SK_SI_SK_NS1I_6fusion15FusionCallbacksIS1M_NS1R_17LinearCombinationISI_fSI_fLNS_15FloatRoundStyleE2EEESH_S1Q_JEEENS4_5SM1004TMEM4LOAD26SM100_TMEM_LOAD_32dp32b32xES1C_NS12_INS13_ILi2ELi4ELi3EEES16_NST_INS5_IJSC_S1O_EEENS5_IJS1O_SB_EEEEEEENS4_39AutoVectorizingCopyWithAssumedAlignmentILi128EEENS4_14SM90_TMA_STOREES25_S27_S27_EEEvvEEEEvNT_6ParamsE)
	.align		4
        /*000c*/ 	.word	index@(__assertfail)
	.align		4
        /*0010*/ 	.word	0x00000000
	.align		4
        /*0014*/ 	.word	0xfffffffe
	.align		4
        /*0018*/ 	.word	0x00000000
	.align		4
        /*001c*/ 	.word	0xfffffffd
	.align		4
        /*0020*/ 	.word	0x00000000
	.align		4
        /*0024*/ 	.word	0xfffffffc


//--------------------- .nv.constant4             --------------------------
	.section	.nv.constant4,"a",@progbits
	.align	8
	.align		8
.nv.constant4:
        /*0000*/ 	.dword	__assertfail
	.align		8
        /*0008*/ 	.dword	__unnamed_1
	.align		8
        /*0010*/ 	.dword	__unnamed_2
	.align		8
        /*0018*/ 	.dword	_ZN40_INTERNAL_5c575f1c_4_k_cu_2fdfcb3e_397234cuda3std3__45__cpo5beginE
	.align		8
        /*0020*/ 	.dword	_ZN40_INTERNAL_5c575f1c_4_k_cu_2fdfcb3e_397234cuda3std3__45__cpo3endE
	.align		8
        /*0028*/ 	.dword	_ZN40_INTERNAL_5c575f1c_4_k_cu_2fdfcb3e_397234cuda3std3__45__cpo6cbeginE
	.align		8
        /*0030*/ 	.dword	_ZN40_INTERNAL_5c575f1c_4_k_cu_2fdfcb3e_397234cuda3std3__45__cpo4cendE
	.align		8
        /*0038*/ 	.dword	_ZN40_INTERNAL_5c575f1c_4_k_cu_2fdfcb3e_397234cuda3std3__442_GLOBAL__N__5c575f1c_4_k_cu_2fdfcb3e_397236ignoreE
	.align		8
        /*0040*/ 	.dword	_ZN40_INTERNAL_5c575f1c_4_k_cu_2fdfcb3e_397234cuda3std3__419piecewise_constructE
	.align		8
        /*0048*/ 	.dword	_ZN40_INTERNAL_5c575f1c_4_k_cu_2fdfcb3e_397234cuda3std3__48in_placeE
	.align		8
        /*0050*/ 	.dword	_ZN40_INTERNAL_5c575f1c_4_k_cu_2fdfcb3e_397234cuda3std6ranges3__45__cpo4swapE
	.align		8
        /*0058*/ 	.dword	_ZN40_INTERNAL_5c575f1c_4_k_cu_2fdfcb3e_397234cuda3std6ranges3__45__cpo9iter_moveE
	.align		8
        /*0060*/ 	.dword	_ZN40_INTERNAL_5c575f1c_4_k_cu_2fdfcb3e_397234cute7productE
	.align		8
        /*0068*/ 	.dword	_ZN40_INTERNAL_5c575f1c_4_k_cu_2fdfcb3e_397234cute1_E
	.align		8
        /*0070*/ 	.dword	$str$25
	.align		8
        /*0078*/ 	.dword	$str$26
	.align		8
        /*0080*/ 	.dword	$str$27
	.align		8
        /*0088*/ 	.dword	$str$28


//--------------------- .text._ZN7cutlass13device_kernelINS_4gemm6kernel13GemmUniversalIN4cute5tupleIJiiiiEEENS1_10collective13CollectiveMmaINS1_35MainloopSm100TmaUmmaWarpSpecializedILi5ELi2ELi4ENS5_IJNS4_1CILi1EEENSA_ILi8EEESB_EEEEENS5_IJNSA_ILi128EEESF_NSA_ILi64EEEEEENS_6half_tENS5_IJSB_llEEESI_NS5_IJlSB_lEEENS4_8TiledMMAINS4_8MMA_AtomIJNS4_20SM100_MMA_F16BF16_SSISI_SI_fLi128ELi128ELNS4_4UMMA5MajorE1ELSP_0ELNSO_7ScaleInE0ELSQ_0EEEEEENS4_6LayoutINS5_IJSB_SB_SB_EEENS5_IJNSA_ILi0EEESV_SV_EEEEENS5_IJNS4_10UnderscoreESY_SY_EEEEENS4_23SM90_TMA_LOAD_MULTICASTENS4_14ComposedLayoutINS4_7SwizzleILi3ELi4ELi3EEENS4_18smem_ptr_flag_bitsILi16EEENST_INS5_IJSG_SC_EEENS5_IJSB_SG_EEEEEEEvNS4_8identityENS4_13SM90_TMA_LOADENS12_IS14_S16_NST_INS5_IJSC_SG_EEENS5_IJSG_SB_EEEEEEEvS1B_EENS_8epilogue10collective18CollectiveEpilogueINS1I_23Sm100TmaWarpSpecializedILi4ELi2ELi32ELb1ELb0EEEJSH_NS5_IJNST_ISF_SB_EENST_INSA_ILi32EEESB_EEEEESI_SK_SI_SK_NS1I_6fusion15FusionCallbacksIS1M_NS1R_17LinearCombinationISI_fSI_fLNS_15FloatRoundStyleE2EEESH_S1Q_JEEENS4_5SM1004TMEM4LOAD26SM100_TMEM_LOAD_32dp32b32xES1C_NS12_INS13_ILi2ELi4ELi3EEES16_NST_INS5_IJSC_S1O_EEENS5_IJS1O_SB_EEEEEEENS4_39AutoVectorizingCopyWithAssumedAlignmentILi128EEENS4_14SM90_TMA_STOREES25_S27_S27_EEEvvEEEEvNT_6ParamsE --------------------------
	.section	.text._ZN7cutlass13device_kernelINS_4gemm6kernel13GemmUniversalIN4cute5tupleIJiiiiEEENS1_10collective13CollectiveMmaINS1_35MainloopSm100TmaUmmaWarpSpecializedILi5ELi2ELi4ENS5_IJNS4_1CILi1EEENSA_ILi8EEESB_EEEEENS5_IJNSA_ILi128EEESF_NSA_ILi64EEEEEENS_6half_tENS5_IJSB_llEEESI_NS5_IJlSB_lEEENS4_8TiledMMAINS4_8MMA_AtomIJNS4_20SM100_MMA_F16BF16_SSISI_SI_fLi128ELi128ELNS4_4UMMA5MajorE1ELSP_0ELNSO_7ScaleInE0ELSQ_0EEEEEENS4_6LayoutINS5_IJSB_SB_SB_EEENS5_IJNSA_ILi0EEESV_SV_EEEEENS5_IJNS4_10UnderscoreESY_SY_EEEEENS4_23SM90_TMA_LOAD_MULTICASTENS4_14ComposedLayoutINS4_7SwizzleILi3ELi4ELi3EEENS4_18smem_ptr_flag_bitsILi16EEENST_INS5_IJSG_SC_EEENS5_IJSB_SG_EEEEEEEvNS4_8identityENS4_13SM90_TMA_LOADENS12_IS14_S16_NST_INS5_IJSC_SG_EEENS5_IJSG_SB_EEEEEEEvS1B_EENS_8epilogue10collective18CollectiveEpilogueINS1I_23Sm100TmaWarpSpecializedILi4ELi2ELi32ELb1ELb0EEEJSH_NS5_IJNST_ISF_SB_EENST_INSA_ILi32EEESB_EEEEESI_SK_SI_SK_NS1I_6fusion15FusionCallbacksIS1M_NS1R_17LinearCombinationISI_fSI_fLNS_15FloatRoundStyleE2EEESH_S1Q_JEEENS4_5SM1004TMEM4LOAD26SM100_TMEM_LOAD_32dp32b32xES1C_NS12_INS13_ILi2ELi4ELi3EEES16_NST_INS5_IJSC_S1O_EEENS5_IJS1O_SB_EEEEEEENS4_39AutoVectorizingCopyWithAssumedAlignmentILi128EEENS4_14SM90_TMA_STOREES25_S27_S27_EEEvvEEEEvNT_6ParamsE,"ax",@progbits
	.align	128
.text._ZN7cutlass13device_kernelINS_4gemm6kernel13GemmUniversalIN4cute5tupleIJiiiiEEENS1_10collective13CollectiveMmaINS1_35MainloopSm100TmaUmmaWarpSpecializedILi5ELi2ELi4ENS5_IJNS4_1CILi1EEENSA_ILi8EEESB_EEEEENS5_IJNSA_ILi128EEESF_NSA_ILi64EEEEEENS_6half_tENS5_IJSB_llEEESI_NS5_IJlSB_lEEENS4_8TiledMMAINS4_8MMA_AtomIJNS4_20SM100_MMA_F16BF16_SSISI_SI_fLi128ELi128ELNS4_4UMMA5MajorE1ELSP_0ELNSO_7ScaleInE0ELSQ_0EEEEEENS4_6LayoutINS5_IJSB_SB_SB_EEENS5_IJNSA_ILi0EEESV_SV_EEEEENS5_IJNS4_10UnderscoreESY_SY_EEEEENS4_23SM90_TMA_LOAD_MULTICASTENS4_14ComposedLayoutINS4_7SwizzleILi3ELi4ELi3EEENS4_18smem_ptr_flag_bitsILi16EEENST_INS5_IJSG_SC_EEENS5_IJSB_SG_EEEEEEEvNS4_8identityENS4_13SM90_TMA_LOADENS12_IS14_S16_NST_INS5_IJSC_SG_EEENS5_IJSG_SB_EEEEEEEvS1B_EENS_8epilogue10collective18CollectiveEpilogueINS1I_23Sm100TmaWarpSpecializedILi4ELi2ELi32ELb1ELb0EEEJSH_NS5_IJNST_ISF_SB_EENST_INSA_ILi32EEESB_EEEEESI_SK_SI_SK_NS1I_6fusion15FusionCallbacksIS1M_NS1R_17LinearCombinationISI_fSI_fLNS_15FloatRoundStyleE2EEESH_S1Q_JEEENS4_5SM1004TMEM4LOAD26SM100_TMEM_LOAD_32dp32b32xES1C_NS12_INS13_ILi2ELi4ELi3EEES16_NST_INS5_IJSC_S1O_EEENS5_IJS1O_SB_EEEEEEENS4_39AutoVectorizingCopyWithAssumedAlignmentILi128EEENS4_14SM90_TMA_STOREES25_S27_S27_EEEvvEEEEvNT_6ParamsE:
        .type           _ZN7cutlass13device_kernelINS_4gemm6kernel13GemmUniversalIN4cute5tupleIJiiiiEEENS1_10collective13CollectiveMmaINS1_35MainloopSm100TmaUmmaWarpSpecializedILi5ELi2ELi4ENS5_IJNS4_1CILi1EEENSA_ILi8EEESB_EEEEENS5_IJNSA_ILi128EEESF_NSA_ILi64EEEEEENS_6half_tENS5_IJSB_llEEESI_NS5_IJlSB_lEEENS4_8TiledMMAINS4_8MMA_AtomIJNS4_20SM100_MMA_F16BF16_SSISI_SI_fLi128ELi128ELNS4_4UMMA5MajorE1ELSP_0ELNSO_7ScaleInE0ELSQ_0EEEEEENS4_6LayoutINS5_IJSB_SB_SB_EEENS5_IJNSA_ILi0EEESV_SV_EEEEENS5_IJNS4_10UnderscoreESY_SY_EEEEENS4_23SM90_TMA_LOAD_MULTICASTENS4_14ComposedLayoutINS4_7SwizzleILi3ELi4ELi3EEENS4_18smem_ptr_flag_bitsILi16EEENST_INS5_IJSG_SC_EEENS5_IJSB_SG_EEEEEEEvNS4_8identityENS4_13SM90_TMA_LOADENS12_IS14_S16_NST_INS5_IJSC_SG_EEENS5_IJSG_SB_EEEEEEEvS1B_EENS_8epilogue10collective18CollectiveEpilogueINS1I_23Sm100TmaWarpSpecializedILi4ELi2ELi32ELb1ELb0EEEJSH_NS5_IJNST_ISF_SB_EENST_INSA_ILi32EEESB_EEEEESI_SK_SI_SK_NS1I_6fusion15FusionCallbacksIS1M_NS1R_17LinearCombinationISI_fSI_fLNS_15FloatRoundStyleE2EEESH_S1Q_JEEENS4_5SM1004TMEM4LOAD26SM100_TMEM_LOAD_32dp32b32xES1C_NS12_INS13_ILi2ELi4ELi3EEES16_NST_INS5_IJSC_S1O_EEENS5_IJS1O_SB_EEEEEEENS4_39AutoVectorizingCopyWithAssumedAlignmentILi128EEENS4_14SM90_TMA_STOREES25_S27_S27_EEEvvEEEEvNT_6ParamsE,@function
        .size           _ZN7cutlass13device_kernelINS_4gemm6kernel13GemmUniversalIN4cute5tupleIJiiiiEEENS1_10collective13CollectiveMmaINS1_35MainloopSm100TmaUmmaWarpSpecializedILi5ELi2ELi4ENS5_IJNS4_1CILi1EEENSA_ILi8EEESB_EEEEENS5_IJNSA_ILi128EEESF_NSA_ILi64EEEEEENS_6half_tENS5_IJSB_llEEESI_NS5_IJlSB_lEEENS4_8TiledMMAINS4_8MMA_AtomIJNS4_20SM100_MMA_F16BF16_SSISI_SI_fLi128ELi128ELNS4_4UMMA5MajorE1ELSP_0ELNSO_7ScaleInE0ELSQ_0EEEEEENS4_6LayoutINS5_IJSB_SB_SB_EEENS5_IJNSA_ILi0EEESV_SV_EEEEENS5_IJNS4_10UnderscoreESY_SY_EEEEENS4_23SM90_TMA_LOAD_MULTICASTENS4_14ComposedLayoutINS4_7SwizzleILi3ELi4ELi3EEENS4_18smem_ptr_flag_bitsILi16EEENST_INS5_IJSG_SC_EEENS5_IJSB_SG_EEEEEEEvNS4_8identityENS4_13SM90_TMA_LOADENS12_IS14_S16_NST_INS5_IJSC_SG_EEENS5_IJSG_SB_EEEEEEEvS1B_EENS_8epilogue10collective18CollectiveEpilogueINS1I_23Sm100TmaWarpSpecializedILi4ELi2ELi32ELb1ELb0EEEJSH_NS5_IJNST_ISF_SB_EENST_INSA_ILi32EEESB_EEEEESI_SK_SI_SK_NS1I_6fusion15FusionCallbacksIS1M_NS1R_17LinearCombinationISI_fSI_fLNS_15FloatRoundStyleE2EEESH_S1Q_JEEENS4_5SM1004TMEM4LOAD26SM100_TMEM_LOAD_32dp32b32xES1C_NS12_INS13_ILi2ELi4ELi3EEES16_NST_INS5_IJSC_S1O_EEENS5_IJS1O_SB_EEEEEEENS4_39AutoVectorizingCopyWithAssumedAlignmentILi128EEENS4_14SM90_TMA_STOREES25_S27_S27_EEEvvEEEEvNT_6ParamsE,(.L_x_186 - _ZN7cutlass13device_kernelINS_4gemm6kernel13GemmUniversalIN4cute5tupleIJiiiiEEENS1_10collective13CollectiveMmaINS1_35MainloopSm100TmaUmmaWarpSpecializedILi5ELi2ELi4ENS5_IJNS4_1CILi1EEENSA_ILi8EEESB_EEEEENS5_IJNSA_ILi128EEESF_NSA_ILi64EEEEEENS_6half_tENS5_IJSB_llEEESI_NS5_IJlSB_lEEENS4_8TiledMMAINS4_8MMA_AtomIJNS4_20SM100_MMA_F16BF16_SSISI_SI_fLi128ELi128ELNS4_4UMMA5MajorE1ELSP_0ELNSO_7ScaleInE0ELSQ_0EEEEEENS4_6LayoutINS5_IJSB_SB_SB_EEENS5_IJNSA_ILi0EEESV_SV_EEEEENS5_IJNS4_10UnderscoreESY_SY_EEEEENS4_23SM90_TMA_LOAD_MULTICASTENS4_14ComposedLayoutINS4_7SwizzleILi3ELi4ELi3EEENS4_18smem_ptr_flag_bitsILi16EEENST_INS5_IJSG_SC_EEENS5_IJSB_SG_EEEEEEEvNS4_8identityENS4_13SM90_TMA_LOADENS12_IS14_S16_NST_INS5_IJSC_SG_EEENS5_IJSG_SB_EEEEEEEvS1B_EENS_8epilogue10collective18CollectiveEpilogueINS1I_23Sm100TmaWarpSpecializedILi4ELi2ELi32ELb1ELb0EEEJSH_NS5_IJNST_ISF_SB_EENST_INSA_ILi32EEESB_EEEEESI_SK_SI_SK_NS1I_6fusion15FusionCallbacksIS1M_NS1R_17LinearCombinationISI_fSI_fLNS_15FloatRoundStyleE2EEESH_S1Q_JEEENS4_5SM1004TMEM4LOAD26SM100_TMEM_LOAD_32dp32b32xES1C_NS12_INS13_ILi2ELi4ELi3EEES16_NST_INS5_IJSC_S1O_EEENS5_IJS1O_SB_EEEEEEENS4_39AutoVectorizingCopyWithAssumedAlignmentILi128EEENS4_14SM90_TMA_STOREES25_S27_S27_EEEvvEEEEvNT_6ParamsE)
        .other          _ZN7cutlass13device_kernelINS_4gemm6kernel13GemmUniversalIN4cute5tupleIJiiiiEEENS1_10collective13CollectiveMmaINS1_35MainloopSm100TmaUmmaWarpSpecializedILi5ELi2ELi4ENS5_IJNS4_1CILi1EEENSA_ILi8EEESB_EEEEENS5_IJNSA_ILi128EEESF_NSA_ILi64EEEEEENS_6half_tENS5_IJSB_llEEESI_NS5_IJlSB_lEEENS4_8TiledMMAINS4_8MMA_AtomIJNS4_20SM100_MMA_F16BF16_SSISI_SI_fLi128ELi128ELNS4_4UMMA5MajorE1ELSP_0ELNSO_7ScaleInE0ELSQ_0EEEEEENS4_6LayoutINS5_IJSB_SB_SB_EEENS5_IJNSA_ILi0EEESV_SV_EEEEENS5_IJNS4_10UnderscoreESY_SY_EEEEENS4_23SM90_TMA_LOAD_MULTICASTENS4_14ComposedLayoutINS4_7SwizzleILi3ELi4ELi3EEENS4_18smem_ptr_flag_bitsILi16EEENST_INS5_IJSG_SC_EEENS5_IJSB_SG_EEEEEEEvNS4_8identityENS4_13SM90_TMA_LOADENS12_IS14_S16_NST_INS5_IJSC_SG_EEENS5_IJSG_SB_EEEEEEEvS1B_EENS_8epilogue10collective18CollectiveEpilogueINS1I_23Sm100TmaWarpSpecializedILi4ELi2ELi32ELb1ELb0EEEJSH_NS5_IJNST_ISF_SB_EENST_INSA_ILi32EEESB_EEEEESI_SK_SI_SK_NS1I_6fusion15FusionCallbacksIS1M_NS1R_17LinearCombinationISI_fSI_fLNS_15FloatRoundStyleE2EEESH_S1Q_JEEENS4_5SM1004TMEM4LOAD26SM100_TMEM_LOAD_32dp32b32xES1C_NS12_INS13_ILi2ELi4ELi3EEES16_NST_INS5_IJSC_S1O_EEENS5_IJS1O_SB_EEEEEEENS4_39AutoVectorizingCopyWithAssumedAlignmentILi128EEENS4_14SM90_TMA_STOREES25_S27_S27_EEEvvEEEEvNT_6ParamsE,@"STO_CUDA_ENTRY STV_DEFAULT"
_ZN7cutlass13device_kernelINS_4gemm6kernel13GemmUniversalIN4cute5tupleIJiiiiEEENS1_10collective13CollectiveMmaINS1_35MainloopSm100TmaUmmaWarpSpecializedILi5ELi2ELi4ENS5_IJNS4_1CILi1EEENSA_ILi8EEESB_EEEEENS5_IJNSA_ILi128EEESF_NSA_ILi64EEEEEENS_6half_tENS5_IJSB_llEEESI_NS5_IJlSB_lEEENS4_8TiledMMAINS4_8MMA_AtomIJNS4_20SM100_MMA_F16BF16_SSISI_SI_fLi128ELi128ELNS4_4UMMA5MajorE1ELSP_0ELNSO_7ScaleInE0ELSQ_0EEEEEENS4_6LayoutINS5_IJSB_SB_SB_EEENS5_IJNSA_ILi0EEESV_SV_EEEEENS5_IJNS4_10UnderscoreESY_SY_EEEEENS4_23SM90_TMA_LOAD_MULTICASTENS4_14ComposedLayoutINS4_7SwizzleILi3ELi4ELi3EEENS4_18smem_ptr_flag_bitsILi16EEENST_INS5_IJSG_SC_EEENS5_IJSB_SG_EEEEEEEvNS4_8identityENS4_13SM90_TMA_LOADENS12_IS14_S16_NST_INS5_IJSC_SG_EEENS5_IJSG_SB_EEEEEEEvS1B_EENS_8epilogue10collective18CollectiveEpilogueINS1I_23Sm100TmaWarpSpecializedILi4ELi2ELi32ELb1ELb0EEEJSH_NS5_IJNST_ISF_SB_EENST_INSA_ILi32EEESB_EEEEESI_SK_SI_SK_NS1I_6fusion15FusionCallbacksIS1M_NS1R_17LinearCombinationISI_fSI_fLNS_15FloatRoundStyleE2EEESH_S1Q_JEEENS4_5SM1004TMEM4LOAD26SM100_TMEM_LOAD_32dp32b32xES1C_NS12_INS13_ILi2ELi4ELi3EEES16_NST_INS5_IJSC_S1O_EEENS5_IJS1O_SB_EEEEEEENS4_39AutoVectorizingCopyWithAssumedAlignmentILi128EEENS4_14SM90_TMA_STOREES25_S27_S27_EEEvvEEEEvNT_6ParamsE:
[----:B------:R-:W1:Y:S01]  /*0000*/  LDC R1, c[0x0][0x37c] ;  /* 0x0000df00ff017b82 */ /* 0x000e620000000800 */
[----:B------:R-:W2:Y:S01]  /*0010*/  S2R R101, SR_TID.X ;  /* 0x0000000000657919 */ /* 0x000ea20000002100 */
[----:B------:R-:W3:Y:S01]  /*0020*/  LDCU.64 UR6, c[0x0][0x890] ;  /* 0x00011200ff0677ac */ /* 0x000ee20008000a00 */
[----:B------:R-:W-:Y:S02]  /*0030*/  PRMT R88, RZ, 0x7610, R88 ;  /* 0x00007610ff587816 */ /* 0x000fe40000000058 */
[----:B------:R-:W-:Y:S01]  /*0040*/  ELECT P6, URZ, PT ;  /* 0x0000000000ff782f */ /* 0x000fe200038c0000 */
[----:B------:R-:W4:Y:S01]  /*0050*/  LDCU.64 UR46, c[0x0][0x358] ;  /* 0x00006b00ff2e77ac */ /* 0x000f220008000a00 */
[----:B---3--:R-:W-:-:S04]  /*0060*/  UISETP.NE.U32.AND UP0, UPT, UR6, URZ, UPT ;  /* 0x000000ff0600728c */ /* 0x008fc8000bf05070 */
[----:B------:R-:W-:Y:S01]  /*0070*/  UISETP.NE.AND.EX UP0, UPT, UR7, URZ, UPT, UP0 ;  /* 0x000000ff0700728c */ /* 0x000fe2000bf05300 */
[----:B--2---:R-:W-:-:S05]  /*0080*/  SHF.R.U32.HI R92, RZ, 0x5, R101 ;  /* 0x00000005ff5c7819 */ /* 0x004fca0000011665 */
[----:B------:R-:W2:Y:S02]  /*0090*/  SHFL.IDX PT, R0, R92, RZ, 0x1f ;  /* 0x00001fff5c007589 */ /* 0x000ea400000e0000 */
[----:B--2---:R-:W-:Y:S01]  /*00a0*/  R2UR UR5, R0 ;  /* 0x00000000000572ca */ /* 0x004fe200000e0000 */
[----:B-1--4-:R-:W-:-:S14]  /*00b0*/  BRA.U UP0, `(.L_x_0) ;  /* 0x00000001002c7547 */ /* 0x012fdc000b800000 */
[----:B------:R-:W1:Y:S02]  /*00c0*/  LDCU.64 UR8, c[0x0][0x888] ;  /* 0x00011100ff0877ac */ /* 0x000e640008000a00 */
[----:B-1----:R-:W-:-:S04]  /*00d0*/  UISETP.NE.U32.AND UP0, UPT, UR8, URZ, UPT ;  /* 0x000000ff0800728c */ /* 0x002fc8000bf05070 */
[----:B------:R-:W-:-:S09]  /*00e0*/  UISETP.NE.AND.EX UP0, UPT, UR9, URZ, UPT, UP0 ;  /* 0x000000ff0900728c */ /* 0x000fd2000bf05300 */
[----:B------:R-:W-:Y:S05]  /*00f0*/  BRA.U !UP0, `(.L_x_1) ;  /* 0x0000000108107547 */ /* 0x000fea000b800000 */
[----:B------:R-:W1:Y:S02]  /*0100*/  LDC.64 R2, c[0x0][0x888] ;  /* 0x00022200ff027b82 */ /* 0x000e640000000a00 */
[----:B-1----:R1:W5:Y:S01]  /*0110*/  LDG.E R49, desc[UR46][R2.64] ;  /* 0x0000002e02317981 */ /* 0x002362000c1e1900 */
[----:B------:R-:W-:Y:S01]  /*0120*/  HFMA2 R88, -RZ, RZ, 0, 5.9604644775390625e-08 ;  /* 0x00000001ff587431 */ /* 0x000fe200000001ff */
[----:B------:R-:W-:Y:S05]  /*0130*/  BRA `(.L_x_0) ;  /* 0x00000000000c7947 */ /* 0x000fea0003800000 */
.L_x_1:
[----:B------:R-:W1:Y:S01]  /*0140*/  LDCU UR4, c[0x0][0x880] ;  /* 0x00011000ff0477ac */ /* 0x000e620008000800 */
[----:B------:R-:W-:Y:S01]  /*0150*/  HFMA2 R88, -RZ, RZ, 0, 5.9604644775390625e-08 ;  /* 0x00000001ff587431 */ /* 0x000fe200000001ff */
[----:B-1----:R-:W-:Y:S02]  /*0160*/  MOV R49, UR4 ;  /* 0x0000000400317c02 */ /* 0x002fe40008000f00 */
.L_x_0:
[----:B------:R-:W2:Y:S02]  /*0170*/  LDCU.64 UR8, c[0x0][0x8b0] ;  /* 0x00011600ff0877ac */ /* 0x000ea40008000a00 */
[----:B--2---:R-:W-:-:S04]  /*0180*/  UISETP.NE.U32.AND UP0, UPT, UR8, URZ, UPT ;  /* 0x000000ff0800728c */ /* 0x004fc8000bf05070 */
[----:B------:R-:W-:-:S09]  /*0190*/  UISETP.NE.AND.EX UP0, UPT, UR9, URZ, UPT, UP0 ;  /* 0x000000ff0900728c */ /* 0x000fd2000bf05300 */
[----:B------:R-:W-:Y:S05]  /*01a0*/  BRA.U UP0, `(.L_x_2) ;  /* 0x0000000100247547 */ /* 0x000fea000b800000 */
[----:B------:R-:W2:Y:S02]  /*01b0*/  LDCU.64 UR8, c[0x0][0x8a8] ;  /* 0x00011500ff0877ac */ /* 0x000ea40008000a00 */
[----:B--2---:R-:W-:-:S04]  /*01c0*/  UISETP.NE.U32.AND UP0, UPT, UR8, URZ, UPT ;  /* 0x000000ff0800728c */ /* 0x004fc8000bf05070 */
[----:B------:R-:W-:-:S09]  /*01d0*/  UISETP.NE.AND.EX UP0, UPT, UR9, URZ, UPT, UP0 ;  /* 0x000000ff0900728c */ /* 0x000fd2000bf05300 */
[----:B------:R-:W-:Y:S05]  /*01e0*/  BRA.U !UP0, `(.L_x_3) ;  /* 0x00000001080c7547 */ /* 0x000fea000b800000 */
[----:B-1----:R-:W1:Y:S02]  /*01f0*/  LDC.64 R2, c[0x0][0x8a8] ;  /* 0x00022a00ff027b82 */ /* 0x002e640000000a00 */
[----:B-1----:R2:W5:Y:S01]  /*0200*/  LDG.E R47, desc[UR46][R2.64] ;  /* 0x0000002e022f7981 */ /* 0x002562000c1e1900 */
[----:B------:R-:W-:Y:S05]  /*0210*/  BRA `(.L_x_2) ;  /* 0x0000000000087947 */ /* 0x000fea0003800000 */
.L_x_3:
[----:B------:R-:W2:Y:S02]  /*0220*/  LDCU UR4, c[0x0][0x8a0] ;  /* 0x00011400ff0477ac */ /* 0x000ea40008000800 */
[----:B--2---:R-:W-:Y:S02]  /*0230*/  MOV R47, UR4 ;  /* 0x00000004002f7c02 */ /* 0x004fe40008000f00 */
.L_x_2:
[----:B------:R-:W-:Y:S01]  /*0240*/  IMAD.U32 R0, RZ, RZ, UR5 ;  /* 0x00000005ff007e24 */ /* 0x000fe2000f8e00ff */
[----:B------:R-:W-:Y:S04]  /*0250*/  BSSY.RECONVERGENT B0, `(.L_x_4) ;  /* 0x000000c000007945 */ /* 0x000fe80003800200 */
[C---:B------:R-:W-:Y:S02]  /*0260*/  ISETP.NE.OR P1, PT, R0.reuse, 0x1, !P6 ;  /* 0x000000010000780c */ /* 0x040fe40007725670 */
[----:B------:R-:W-:-:S11]  /*0270*/  ISETP.NE.OR P0, PT, R0, 0x3, !P6 ;  /* 0x000000030000780c */ /* 0x000fd60007705670 */
[----:B------:R-:W-:Y:S05]  /*0280*/  @P1 BRA `(.L_x_5) ;  /* 0x0000000000201947 */ /* 0x000fea0003800000 */
[----:B------:R-:W3:Y:S02]  /*0290*/  LDCU.64 UR8, c[0x0][0x348] ;  /* 0x00006900ff0877ac */ /* 0x000ee40008000a00 */
[----:B---3--:R-:W-:Y:S02]  /*02a0*/  UIADD3 UR10, UP1, UPT, UR8, 0x80, URZ ;  /* 0x00000080080a7890 */ /* 0x008fe4000ff3e0ff */
[----:B------:R-:W-:Y:S02]  /*02b0*/  UIADD3 UR8, UP0, UPT, UR8, 0x180, URZ ;  /* 0x0000018008087890 */ /* 0x000fe4000ff1e0ff */
[----:B------:R-:W-:Y:S02]  /*02c0*/  UIADD3.X UR11, UPT, UPT, URZ, UR9, URZ, UP1, !UPT ;  /* 0x00000009ff0b7290 */ /* 0x000fe40008ffe4ff */
[----:B------:R-:W-:-:S07]  /*02d0*/  UIADD3.X UR9, UPT, UPT, URZ, UR9, URZ, UP0, !UPT ;  /* 0x00000009ff097290 */ /* 0x000fce00087fe4ff */
[----:B------:R3:W-:Y:S02]  /*02e0*/  UTMACCTL.PF [UR10] ;  /* 0x000000000a0079b9 */ /* 0x0007e40008040000 */
[----:B------:R3:W-:Y:S02]  /*02f0*/  UTMACCTL.PF [UR8] ;  /* 0x00000000080079b9 */ /* 0x0007e40008040000 */
[----:B---3--:R-:W-:Y:S01]  /*0300*/  NOP ;  /* 0x0000000000007918 */ /* 0x008fe20000000000 */
.L_x_5:
[----:B------:R-:W-:Y:S05]  /*0310*/  BSYNC.RECONVERGENT B0 ;  /* 0x0000000000007941 */ /* 0x000fea0003800200 */
.L_x_4:
[----:B------:R-:W-:Y:S04]  /*0320*/  BSSY.RECONVERGENT B0, `(.L_x_6) ;  /* 0x000000a000007945 */ /* 0x000fe80003800200 */
        /* <DEDUP_REMOVED lines=9> */
.L_x_7:
[----:B------:R-:W-:Y:S05]  /*03c0*/  BSYNC.RECONVERGENT B0 ;  /* 0x0000000000007941 */ /* 0x000fea0003800200 */
.L_x_6:
[----:B------:R-:W3:Y:S01]  /*03d0*/  LDCU.64 UR8, c[0x0][0x888] ;  /* 0x00011100ff0877ac */ /* 0x000ee20008000a00 */
[----:B------:R-:W-:Y:S02]  /*03e0*/  UISETP.EQ.U32.AND UP1, UPT, UR6, URZ, UPT ;  /* 0x000000ff0600728c */ /* 0x000fe4000bf22070 */
[----:B------:R-:W-:Y:S02]  /*03f0*/  UPLOP3.LUT UP4, UPT, UPT, UPT, UPT, 0x80, 0x8 ;  /* 0x000000000008789c */ /* 0x000fe40003f8f070 */
[----:B---3--:R-:W-:-:S04]  /*0400*/  UISETP.NE.U32.AND UP0, UPT, UR8, URZ, UPT ;  /* 0x000000ff0800728c */ /* 0x008fc8000bf05070 */
[----:B------:R-:W-:-:S04]  /*0410*/  UISETP.NE.AND.EX UP0, UPT, UR9, URZ, UPT, UP0 ;  /* 0x000000ff0900728c */ /* 0x000fc8000bf05300 */
[----:B------:R-:W-:-:S04]  /*0420*/  UISETP.EQ.OR.EX UP2, UPT, UR7, URZ, !UP0, UP1 ;  /* 0x000000ff0700728c */ /* 0x000fc8000c742710 */
[----:B------:R-:W-:-:S05]  /*0430*/  UP2UR UR50, UPR, URZ, 0x4 ;  /* 0x00000004ff327883 */ /* 0x000fca0008000000 */
[----:B------:R-:W-:Y:S07]  /*0440*/  BRA.U !UP2, `(.L_x_8) ;  /* 0x000000010a207547 */ /* 0x000fee000b800000 */
[----:B------:R-:W-:Y:S01]  /*0450*/  UISETP.NE.U32.AND UP1, UPT, UR6, URZ, UPT ;  /* 0x000000ff0600728c */ /* 0x000fe2000bf25070 */
[----:B-----5:R-:W-:Y:S01]  /*0460*/  FSETP.NEU.AND P0, PT, R49, RZ, PT ;  /* 0x000000ff3100720b */ /* 0x020fe20003f0d000 */
[----:B------:R-:W-:Y:S02]  /*0470*/  USEL UR4, URZ, 0xffffffff, UP0 ;  /* 0xffffffffff047887 */ /* 0x000fe40008000000 */
[----:B------:R-:W-:-:S10]  /*0480*/  UISETP.NE.AND.EX UP1, UPT, UR7, URZ, UPT, UP1 ;  /* 0x000000ff0700728c */ /* 0x000fd4000bf25310 */
[----:B------:R-:W-:Y:S01]  /*0490*/  VOTEU.ANY UP0, P0 ;  /* 0x0000000000ff7886 */ /* 0x000fe20000000100 */
[----:B------:R-:W-:-:S04]  /*04a0*/  @!UP1 USEL UR4, URZ, 0xffffffff, UP0 ;  /* 0xffffffffff049887 */ /* 0x000fc80008000000 */
[----:B------:R-:W-:-:S04]  /*04b0*/  ULOP3.LUT UR4, UR4, 0x1, URZ, 0xc0, !UPT ;  /* 0x0000000104047892 */ /* 0x000fc8000f8ec0ff */
[----:B------:R-:W-:-:S11]  /*04c0*/  UISETP.NE.U32.AND UP4, UPT, UR4, 0x1, UPT ;  /* 0x000000010400788c */ /* 0x000fd6000bf85070 */
.L_x_8:
[----:B-12---:R-:W1:Y:S01]  /*04d0*/  SHFL.IDX PT, R2, R92, RZ, 0x1f ;  /* 0x00001fff5c027589 */ /* 0x006e6200000e0000 */
[----:B------:R-:W-:-:S04]  /*04e0*/  UISETP.NE.AND UP0, UPT, UR5, 0x2, UPT ;  /* 0x000000020500788c */ /* 0x000fc8000bf05270 */
[----:B------:R-:W-:Y:S01]  /*04f0*/  USEL UR7, URZ, 0x1, UP0 ;  /* 0x00000001ff077887 */ /* 0x000fe20008000000 */
[----:B-1----:R-:W-:-:S13]  /*0500*/  ISETP.NE.AND P0, PT, R2, RZ, PT ;  /* 0x000000ff0200720c */ /* 0x002fda0003f05270 */
[----:B------:R-:W-:Y:S05]  /*0510*/  @P0 BRA `(.L_x_9) ;  /* 0x0000000000600947 */ /* 0x000fea0003800000 */
[----:B------:R-:W1:Y:S01]  /*0520*/  S2UR UR8, SR_CgaCtaId ;  /* 0x00000000000879c3 */ /* 0x000e620000008800 */
[----:B------:R-:W-:Y:S01]  /*0530*/  UMOV UR9, 0x400 ;  /* 0x0000040000097882 */ /* 0x000fe20000000000 */
[----:B------:R-:W-:Y:S01]  /*0540*/  UMOV UR6, 0x1 ;  /* 0x0000000100067882 */ /* 0x000fe20000000000 */
[----:B------:R-:W-:Y:S01]  /*0550*/  UMOV UR4, 0x8 ;  /* 0x0000000800047882 */ /* 0x000fe20000000000 */
[----:B------:R-:W-:-:S04]  /*0560*/  UIADD3 UR10, UPT, UPT, -UR6, 0x100000, URZ ;  /* 0x00100000060a7890 */ /* 0x000fc8000fffe1ff */
[----:B------:R-:W-:Y:S02]  /*0570*/  USHF.L.U32 UR11, UR10, 0xb, URZ ;  /* 0x0000000b0a0b7899 */ /* 0x000fe400080006ff */
[----:B------:R-:W-:Y:S02]  /*0580*/  USHF.L.U32 UR10, UR10, 0x1, URZ ;  /* 0x000000010a0a7899 */ /* 0x000fe400080006ff */
[----:B------:R-:W-:-:S04]  /*0590*/  UIADD3 UR12, UPT, UPT, -UR4, 0x100000, URZ ;  /* 0x00100000040c7890 */ /* 0x000fc8000fffe1ff */
[----:B------:R-:W-:Y:S02]  /*05a0*/  USHF.L.U32 UR13, UR12, 0xb, URZ ;  /* 0x0000000b0c0d7899 */ /* 0x000fe400080006ff */
[----:B------:R-:W-:Y:S01]  /*05b0*/  USHF.L.U32 UR12, UR12, 0x1, URZ ;  /* 0x000000010c0c7899 */ /* 0x000fe200080006ff */
[----:B------:R-:W-:Y:S01]  /*05c0*/  ELECT P0, URZ, PT ;  /* 0x0000000000ff782f */ /* 0x000fe20003800000 */
[----:B-1----:R-:W-:Y:S01]  /*05d0*/  ULEA UR8, UR8, UR9, 0x18 ;  /* 0x0000000908087291 */ /* 0x002fe2000f8ec0ff */
[----:B------:R-:W1:Y:S11]  /*05e0*/  FENCE.VIEW.ASYNC.S ;  /* 0x00000000000073c6 */ /* 0x000e760000000000 */
[----:B-1----:R1:W2:Y:S01]  /*05f0*/  SYNCS.EXCH.64 URZ, [UR8], UR10 ;  /* 0x0000000a08ff75b2 */ /* 0x0022a20008000100 */
[----:B------:R1:W3:Y:S01]  /*0600*/  SYNCS.EXCH.64 URZ, [UR8+0x28], UR12 ;  /* 0x0000280c08ff75b2 */ /* 0x0002e20008000100 */
[----:B------:R1:W4:Y:S01]  /*0610*/  SYNCS.EXCH.64 URZ, [UR8+0x8], UR10 ;  /* 0x0000080a08ff75b2 */ /* 0x0003220008000100 */
[----:B------:R1:W1:Y:S01]  /*0620*/  SYNCS.EXCH.64 URZ, [UR8+0x30], UR12 ;  /* 0x0000300c08ff75b2 */ /* 0x0002620008000100 */
[----:B------:R1:W1:Y:S01]  /*0630*/  SYNCS.EXCH.64 URZ, [UR8+0x10], UR10 ;  /* 0x0000100a08ff75b2 */ /* 0x0002620008000100 */
[----:B------:R1:W1:Y:S01]  /*0640*/  SYNCS.EXCH.64 URZ, [UR8+0x38], UR12 ;  /* 0x0000380c08ff75b2 */ /* 0x0002620008000100 */
[----:B------:R1:W1:Y:S01]  /*0650*/  SYNCS.EXCH.64 URZ, [UR8+0x18], UR10 ;  /* 0x0000180a08ff75b2 */ /* 0x0002620008000100 */
[----:B------:R1:W1:Y:S01]  /*0660*/  SYNCS.EXCH.64 URZ, [UR8+0x40], UR12 ;  /* 0x0000400c08ff75b2 */ /* 0x0002620008000100 */
[----:B------:R1:W1:Y:S01]  /*0670*/  SYNCS.EXCH.64 URZ, [UR8+0x20], UR10 ;  /* 0x0000200a08ff75b2 */ /* 0x0002620008000100 */
[----:B------:R1:W1:Y:S01]  /*0680*/  SYNCS.EXCH.64 URZ, [UR8+0x48], UR12 ;  /* 0x0000480c08ff75b2 */ /* 0x0002620008000100 */
[----:B------:R-:W-:Y:S01]  /*0690*/  NOP ;  /* 0x0000000000007918 */ /* 0x000fe20000000000 */
.L_x_9:
[----:B------:R-:W2:Y:S01]  /*06a0*/  SHFL.IDX PT, R2, R92, RZ, 0x1f ;  /* 0x00001fff5c027589 */ /* 0x000ea200000e0000 */
[----:B------:R-:W-:Y:S01]  /*06b0*/  NOP ;  /* 0x0000000000007918 */ /* 0x000fe20000000000 */
[----:B--2---:R-:W-:-:S13]  /*06c0*/  ISETP.NE.AND P0, PT, R2, 0x1, PT ;  /* 0x000000010200780c */ /* 0x004fda0003f05270 */
[----:B------:R-:W-:Y:S05]  /*06d0*/  @P0 BRA `(.L_x_10) ;  /* 0x0000000000580947 */ /* 0x000fea0003800000 */
[----:B-1----:R-:W1:Y:S01]  /*06e0*/  S2UR UR8, SR_CgaCtaId ;  /* 0x00000000000879c3 */ /* 0x002e620000008800 */
        /* <DEDUP_REMOVED lines=12> */
[----:B-1----:R2:W1:Y:S01]  /*07b0*/  SYNCS.EXCH.64 URZ, [UR8+0x50], UR10 ;  /* 0x0000500a08ff75b2 */ /* 0x0024620008000100 */
[----:B------:R2:W1:Y:S01]  /*07c0*/  SYNCS.EXCH.64 URZ, [UR8+0x70], UR12 ;  /* 0x0000700c08ff75b2 */ /* 0x0004620008000100 */
[----:B------:R2:W1:Y:S01]  /*07d0*/  SYNCS.EXCH.64 URZ, [UR8+0x58], UR10 ;  /* 0x0000580a08ff75b2 */ /* 0x0004620008000100 */
[----:B------:R2:W1:Y:S01]  /*07e0*/  SYNCS.EXCH.64 URZ, [UR8+0x78], UR12 ;  /* 0x0000780c08ff75b2 */ /* 0x0004620008000100 */
[----:B------:R2:W1:Y:S01]  /*07f0*/  SYNCS.EXCH.64 URZ, [UR8+0x60], UR10 ;  /* 0x0000600a08ff75b2 */ /* 0x0004620008000100 */
[----:B------:R2:W1:Y:S01]  /*0800*/  SYNCS.EXCH.64 URZ, [UR8+0x80], UR12 ;  /* 0x0000800c08ff75b2 */ /* 0x0004620008000100 */
[----:B------:R2:W1:Y:S01]  /*0810*/  SYNCS.EXCH.64 URZ, [UR8+0x68], UR10 ;  /* 0x0000680a08ff75b2 */ /* 0x0004620008000100 */
[----:B------:R2:W1:Y:S02]  /*0820*/  SYNCS.EXCH.64 URZ, [UR8+0x88], UR12 ;  /* 0x0000880c08ff75b2 */ /* 0x0004640008000100 */
[----:B--2---:R-:W-:Y:S01]  /*0830*/  NOP ;  /* 0x0000000000007918 */ /* 0x004fe20000000000 */
.L_x_10:
[----:B------:R-:W2:Y:S01]  /*0840*/  SHFL.IDX PT, R2, R92, RZ, 0x1f ;  /* 0x00001fff5c027589 */ /* 0x000ea200000e0000 */
[----:B------:R-:W-:Y:S01]  /*0850*/  NOP ;  /* 0x0000000000007918 */ /* 0x000fe20000000000 */
[----:B--2---:R-:W-:-:S13]  /*0860*/  ISETP.NE.AND P0, PT, R2, 0x3, PT ;  /* 0x000000030200780c */ /* 0x004fda0003f05270 */
[----:B------:R-:W-:Y:S05]  /*0870*/  @P0 BRA `(.L_x_11) ;  /* 0x0000000000300947 */ /* 0x000fea0003800000 */
[----:B------:R-:W2:Y:S01]  /*0880*/  S2UR UR6, SR_CgaCtaId ;  /* 0x00000000000679c3 */ /* 0x000ea20000008800 */
[----:B-1----:R-:W-:Y:S01]  /*0890*/  UMOV UR8, 0x400 ;  /* 0x0000040000087882 */ /* 0x002fe20000000000 */
[----:B------:R-:W-:Y:S01]  /*08a0*/  UMOV UR4, 0x20 ;  /* 0x0000002000047882 */ /* 0x000fe20000000000 */
[----:B------:R-:W-:Y:S01]  /*08b0*/  ELECT P0, URZ, PT ;  /* 0x0000000000ff782f */ /* 0x000fe20003800000 */
[----:B--2---:R-:W-:Y:S02]  /*08c0*/  ULEA UR6, UR6, UR8, 0x18 ;  /* 0x0000000806067291 */ /* 0x004fe4000f8ec0ff */
[----:B------:R-:W-:-:S04]  /*08d0*/  UIADD3 UR8, UPT, UPT, -UR4, 0x100000, URZ ;  /* 0x0010000004087890 */ /* 0x000fc8000fffe1ff */
[----:B------:R-:W-:Y:S02]  /*08e0*/  USHF.L.U32 UR9, UR8, 0xb, URZ ;  /* 0x0000000b08097899 */ /* 0x000fe400080006ff */
[----:B------:R-:W-:Y:S01]  /*08f0*/  USHF.L.U32 UR8, UR8, 0x1, URZ ;  /* 0x0000000108087899 */ /* 0x000fe200080006ff */
[----:B------:R-:W1:Y:S11]  /*0900*/  FENCE.VIEW.ASYNC.S ;  /* 0x00000000000073c6 */ /* 0x000e760000000000 */
[----:B-1----:R2:W1:Y:S01]  /*0910*/  SYNCS.EXCH.64 URZ, [UR6+0x90], UR8 ;  /* 0x0000900806ff75b2 */ /* 0x0024620008000100 */
[----:B------:R2:W1:Y:S02]  /*0920*/  SYNCS.EXCH.64 URZ, [UR6+0x98], UR8 ;  /* 0x0000980806ff75b2 */ /* 0x0004640008000100 */
[----:B--2---:R-:W-:Y:S01]  /*0930*/  NOP ;  /* 0x0000000000007918 */ /* 0x004fe20000000000 */
.L_x_11:
[----:B------:R-:W2:Y:S01]  /*0940*/  SHFL.IDX PT, R2, R92, RZ, 0x1f ;  /* 0x00001fff5c027589 */ /* 0x000ea200000e0000 */
[----:B------:R-:W-:Y:S01]  /*0950*/  NOP ;  /* 0x0000000000007918 */ /* 0x000fe20000000000 */
[----:B--2---:R-:W-:-:S13]  /*0960*/  ISETP.NE.AND P0, PT, R2, 0x4, PT ;  /* 0x000000040200780c */ /* 0x004fda0003f05270 */
[----:B------:R-:W-:Y:S05]  /*0970*/  @P0 BRA `(.L_x_12) ;  /* 0x00000000004c0947 */ /* 0x000fea0003800000 */
[----:B------:R-:W2:Y:S01]  /*0980*/  S2UR UR6, SR_CgaCtaId ;  /* 0x00000000000679c3 */ /* 0x000ea20000008800 */
[----:B------:R-:W-:Y:S01]  /*0990*/  UMOV UR9, 0x720 ;  /* 0x0000072000097882 */ /* 0x000fe20000000000 */
[----:B-1----:R-:W-:Y:S01]  /*09a0*/  UMOV UR8, 0x400 ;  /* 0x0000040000087882 */ /* 0x002fe20000000000 */
[----:B------:R-:W-:Y:S01]  /*09b0*/  USEL UR9, UR9, 0x620, UP4 ;  /* 0x0000062009097887 */ /* 0x000fe2000a000000 */
[----:B------:R-:W-:Y:S01]  /*09c0*/  UMOV UR4, 0x1 ;  /* 0x0000000100047882 */ /* 0x000fe20000000000 */
[----:B------:R-:W-:Y:S01]  /*09d0*/  ELECT P0, URZ, PT ;  /* 0x0000000000ff782f */ /* 0x000fe20003800000 */
[----:B------:R-:W-:-:S04]  /*09e0*/  UIADD3 UR10, UPT, UPT, -UR4, 0x100000, URZ ;  /* 0x00100000040a7890 */ /* 0x000fc8000fffe1ff */
[----:B------:R-:W-:Y:S02]  /*09f0*/  USHF.L.U32 UR11, UR10, 0xb, URZ ;  /* 0x0000000b0a0b7899 */ /* 0x000fe400080006ff */
[----:B------:R-:W-:Y:S02]  /*0a00*/  USHF.L.U32 UR10, UR10, 0x1, URZ ;  /* 0x000000010a0a7899 */ /* 0x000fe400080006ff */
[----:B--2---:R-:W-:Y:S02]  /*0a10*/  ULEA UR6, UR6, UR8, 0x18 ;  /* 0x0000000806067291 */ /* 0x004fe4000f8ec0ff */
[----:B------:R-:W-:-:S04]  /*0a20*/  UIADD3 UR8, UPT, UPT, -UR9, 0x100000, URZ ;  /* 0x0010000009087890 */ /* 0x000fc8000fffe1ff */
[----:B------:R-:W-:Y:S02]  /*0a30*/  USHF.L.U32 UR9, UR8, 0xb, URZ ;  /* 0x0000000b08097899 */ /* 0x000fe400080006ff */
[----:B------:R-:W-:Y:S01]  /*0a40*/  USHF.L.U32 UR8, UR8, 0x1, URZ ;  /* 0x0000000108087899 */ /* 0x000fe200080006ff */
[----:B------:R-:W1:Y:S03]  /*0a50*/  FENCE.VIEW.ASYNC.S ;  /* 0x00000000000073c6 */ /* 0x000e660000000000 */
[----:B-1----:R2:W1:Y:S08]  /*0a60*/  SYNCS.EXCH.64 URZ, [UR6+0xa0], UR10 ;  /* 0x0000a00a06ff75b2 */ /* 0x0024700008000100 */
[----:B------:R2:W1:Y:S01]  /*0a70*/  SYNCS.EXCH.64 URZ, [UR6+0xb0], UR8 ;  /* 0x0000b00806ff75b2 */ /* 0x0004620008000100 */
[----:B------:R2:W1:Y:S01]  /*0a80*/  SYNCS.EXCH.64 URZ, [UR6+0xa8], UR10 ;  /* 0x0000a80a06ff75b2 */ /* 0x0004620008000100 */
[----:B------:R2:W1:Y:S02]  /*0a90*/  SYNCS.EXCH.64 URZ, [UR6+0xb8], UR8 ;  /* 0x0000b80806ff75b2 */ /* 0x0004640008000100 */
[----:B--2---:R-:W-:Y:S01]  /*0aa0*/  NOP ;  /* 0x0000000000007918 */ /* 0x004fe20000000000 */
.L_x_12:
        /* <DEDUP_REMOVED lines=26> */
.L_x_13:
[----:B------:R-:W2:Y:S01]  /*0c50*/  SHFL.IDX PT, R2, R92, RZ, 0x1f ;  /* 0x00001fff5c027589 */ /* 0x000ea200000e0000 */
[----:B------:R-:W1:Y:S01]  /*0c60*/  S2UR UR37, SR_CgaCtaId ;  /* 0x00000000002579c3 */ /* 0x000e620000008800 */
[----:B------:R-:W-:Y:S01]  /*0c70*/  NOP ;  /* 0x0000000000007918 */ /* 0x000fe20000000000 */
[----:B--2---:R-:W-:-:S13]  /*0c80*/  ISETP.NE.AND P0, PT, R2, 0x3, PT ;  /* 0x000000030200780c */ /* 0x004fda0003f05270 */
[----:B-1----:R-:W-:Y:S05]  /*0c90*/  @P0 BRA `(.L_x_14) ;  /* 0x0000000000340947 */ /* 0x002fea0003800000 */
[----:B------:R-:W-:Y:S01]  /*0ca0*/  UMOV UR6, 0x400 ;  /* 0x0000040000067882 */ /* 0x000fe20000000000 */
[----:B------:R-:W-:Y:S01]  /*0cb0*/  UMOV UR4, 0x20 ;  /* 0x0000002000047882 */ /* 0x000fe20000000000 */
[----:B------:R-:W-:Y:S02]  /*0cc0*/  ULEA UR6, UR37, UR6, 0x18 ;  /* 0x0000000625067291 */ /* 0x000fe4000f8ec0ff */
[----:B------:R-:W-:-:S04]  /*0cd0*/  UIADD3 UR8, UPT, UPT, -UR4, 0x100000, URZ ;  /* 0x0010000004087890 */ /* 0x000fc8000fffe1ff */
[----:B------:R-:W-:Y:S02]  /*0ce0*/  USHF.L.U32 UR9, UR8, 0xb, URZ ;  /* 0x0000000b08097899 */ /* 0x000fe400080006ff */
[----:B------:R-:W-:Y:S01]  /*0cf0*/  USHF.L.U32 UR8, UR8, 0x1, URZ ;  /* 0x0000000108087899 */ /* 0x000fe200080006ff */
[----:B------:R-:W-:Y:S01]  /*0d00*/  ELECT P0, URZ, PT ;  /* 0x0000000000ff782f */ /* 0x000fe20003800000 */
[----:B------:R-:W1:Y:S10]  /*0d10*/  FENCE.VIEW.ASYNC.S ;  /* 0x00000000000073c6 */ /* 0x000e740000000000 */
[----:B-1----:R1:W2:Y:S01]  /*0d20*/  SYNCS.EXCH.64 URZ, [UR6+0x100], UR8 ;  /* 0x0001000806ff75b2 */ /* 0x0022a20008000100 */
[----:B------:R1:W1:Y:S01]  /*0d30*/  SYNCS.EXCH.64 URZ, [UR6+0x110], UR8 ;  /* 0x0001100806ff75b2 */ /* 0x0002620008000100 */
[----:B------:R1:W1:Y:S01]  /*0d40*/  SYNCS.EXCH.64 URZ, [UR6+0x108], UR8 ;  /* 0x0001080806ff75b2 */ /* 0x0002620008000100 */
[----:B------:R1:W1:Y:S01]  /*0d50*/  SYNCS.EXCH.64 URZ, [UR6+0x118], UR8 ;  /* 0x0001180806ff75b2 */ /* 0x0002620008000100 */
[----:B------:R-:W-:Y:S01]  /*0d60*/  NOP ;  /* 0x0000000000007918 */ /* 0x000fe20000000000 */
.L_x_14:
[----:B------:R-:W3:Y:S01]  /*0d70*/  LDCU UR4, c[0x0][0x36c] ;  /* 0x00006d80ff0477ac */ /* 0x000ee20008000800 */
[----:B------:R-:W-:Y:S01]  /*0d80*/  ISETP.NE.OR P6, PT, R0, 0x2, !P6 ;  /* 0x000000020000780c */ /* 0x000fe200077c5670 */
[----:B------:R-:W-:Y:S01]  /*0d90*/  NOP ;  /* 0x0000000000007918 */ /* 0x000fe20000000000 */
[----:B------:R-:W-:Y:S01]  /*0da0*/  LOP3.LUT R9, R101, 0x1f, RZ, 0xc0, !PT ;  /* 0x0000001f65097812 */ /* 0x000fe200078ec0ff */
[----:B------:R-:W-:Y:S02]  /*0db0*/  UISETP.NE.AND UP3, UPT, UR5, URZ, UPT ;  /* 0x000000ff0500728c */ /* 0x000fe4000bf65270 */
[----:B---3--:R-:W-:-:S09]  /*0dc0*/  UISETP.EQ.U32.AND UP0, UPT, UR4, 0x1, UPT ;  /* 0x000000010400788c */ /* 0x008fd2000bf02070 */
[----:B------:R-:W-:Y:S05]  /*0dd0*/  BRA.U !UP0, `(.L_x_15) ;  /* 0x0000000108087547 */ /* 0x000fea000b800000 */
[----:B-12-4-:R-:W-:Y:S01]  /*0de0*/  UCGABAR_ARV ;  /* 0x00000000000079c7 */ /* 0x016fe20008000000 */
[----:B------:R-:W-:Y:S05]  /*0df0*/  BRA `(.L_x_16) ;  /* 0x0000000000047947 */ /* 0x000fea0003800000 */
.L_x_15:
[----:B-12-4-:R-:W-:Y:S01]  /*0e00*/  NOP ;  /* 0x0000000000007918 */ /* 0x016fe20000000000 */
.L_x_16:
[----:B------:R-:W1:Y:S01]  /*0e10*/  S2UR UR8, SR_CTAID.Y ;  /* 0x00000000000879c3 */ /* 0x000e620000002600 */
[----:B------:R-:W-:-:S05]  /*0e20*/  CS2R.32 R87, SR_CgaSize ;  /* 0x0000000000577805 */ /* 0x000fca0000008a00 */
[----:B------:R-:W-:-:S05]  /*0e30*/  IMAD R87, R87, -0xa0, RZ ;  /* 0xffffff6057577824 */ /* 0x000fca00078e02ff */
[----:B------:R-:W-:-:S14]  /*0e40*/  R2UR UR4, R87 ;  /* 0x00000000570472ca */ /* 0x000fdc00000e0000 */
[----:B------:R-:W2:Y:S01]  /*0e50*/  LDCU UR4, c[0x0][UR4+0x2b4] ;  /* 0x00005680040477ac */ /* 0x000ea20008000800 */
[----:B------:R-:W-:-:S05]  /*0e60*/  CS2R.32 R87, SR_CgaSize ;  /* 0x0000000000577805 */ /* 0x000fca0000008a00 */
[----:B------:R-:W-:-:S05]  /*0e70*/  IMAD R87, R87, -0xa0, RZ ;  /* 0xffffff6057577824 */ /* 0x000fca00078e02ff */
[----:B------:R-:W-:-:S14]  /*0e80*/  R2UR UR6, R87 ;  /* 0x00000000570672ca */ /* 0x000fdc00000e0000 */
[----:B------:R-:W3:Y:S01]  /*0e90*/  LDCU UR6, c[0x0][UR6+0x2b0] ;  /* 0x00005600060677ac */ /* 0x000ee20008000800 */
[----:B------:R-:W4:Y:S01]  /*0ea0*/  S2UR UR9, SR_CTAID.X ;  /* 0x00000000000979c3 */ /* 0x000f220000002500 */
[----:B------:R-:W-:Y:S01]  /*0eb0*/  UISETP.NE.AND UP1, UPT, UR5, 0x2, UPT ;  /* 0x000000020500788c */ /* 0x000fe2000bf25270 */
[----:B------:R-:W-:-:S05]  /*0ec0*/  CS2R.32 R0, SR_CgaSize ;  /* 0x0000000000007805 */ /* 0x000fca0000008a00 */
[----:B------:R-:W-:-:S06]  /*0ed0*/  IMAD R0, R0, -0xa0, RZ ;  /* 0xffffff6000007824 */ /* 0x000fcc00078e02ff */
[----:B------:R-:W3:Y:S01]  /*0ee0*/  LDC R0, c[0x0][R0+0x2a4] ;  /* 0x0000a90000007b82 */ /* 0x000ee20000000800 */
[----:B-1----:R-:W-:-:S07]  /*0ef0*/  I2FP.F32.U32 R86, UR8 ;  /* 0x0000000800567c45 */ /* 0x002fce0008201000 */
[----:B------:R-:W1:Y:S01]  /*0f00*/  LDC R11, c[0x0][0xb24] ;  /* 0x0002c900ff0b7b82 */ /* 0x000e620000000800 */
[----:B------:R-:W-:Y:S01]  /*0f10*/  MOV R20, UR8 ;  /* 0x0000000800147c02 */ /* 0x000fe20008000f00 */
[----:B--2---:R-:W-:Y:S01]  /*0f20*/  FMUL R86, R86, UR4 ;  /* 0x0000000456567c20 */ /* 0x004fe20008400000 */
[----:B------:R-:W-:Y:S01]  /*0f30*/  USHF.L.U32 UR4, UR37, 0x9, URZ ;  /* 0x0000000925047899 */ /* 0x000fe200080006ff */
[----:B----4-:R-:W-:Y:S02]  /*0f40*/  I2FP.F32.U32 R87, UR9 ;  /* 0x0000000900577c45 */ /* 0x010fe40008201000 */
[----:B------:R-:W-:-:S05]  /*0f50*/  CS2R.32 R2, SR_CgaSize ;  /* 0x0000000000027805 */ /* 0x000fca0000008a00 */
[----:B------:R-:W-:-:S06]  /*0f60*/  IMAD R2, R2, -0xa0, RZ ;  /* 0xffffff6002027824 */ /* 0x000fcc00078e02ff */
[----:B------:R-:W2:Y:S01]  /*0f70*/  LDC R2, c[0x0][R2+0x2a0] ;  /* 0x0000a80002027b82 */ /* 0x000ea20000000800 */
[----:B------:R-:W-:Y:S01]  /*0f80*/  MOV R21, UR9 ;  /* 0x0000000900157c02 */ /* 0x000fe20008000f00 */
[----:B------:R-:W4:Y:S01]  /*0f90*/  F2I.U32.TRUNC.NTZ R86, R86 ;  /* 0x0000005600567305 */ /* 0x000f22000020f000 */
[----:B------:R-:W-:Y:S01]  /*0fa0*/  ULOP3.LUT UR4, UR4, 0xe00, URZ, 0xc0, !UPT ;  /* 0x00000e0004047892 */ /* 0x000fe2000f8ec0ff */
[----:B---3--:R-:W-:Y:S01]  /*0fb0*/  FMUL R87, R87, UR6 ;  /* 0x0000000657577c20 */ /* 0x008fe20008400000 */
[----:B------:R-:W3:Y:S03]  /*0fc0*/  LDCU UR6, c[0x0][0xb30] ;  /* 0x00016600ff0677ac */ /* 0x000ee60008000800 */
[----:B------:R-:W2:Y:S02]  /*0fd0*/  LDC R40, c[0x0][0xb24] ;  /* 0x0002c900ff287b82 */ /* 0x000ea40000000800 */
[----:B------:R-:W3:Y:S06]  /*0fe0*/  F2I.U32.TRUNC.NTZ R87, R87 ;  /* 0x0000005700577305 */ /* 0x000eec000020f000 */
[----:B------:R-:W2:Y:S01]  /*0ff0*/  S2UR UR36, SR_CTAID.Z ;  /* 0x00000000002479c3 */ /* 0x000ea20000002700 */
[----:B----4-:R-:W-:Y:S01]  /*1000*/  IMAD.MOV R86, RZ, RZ, -R86 ;  /* 0x000000ffff567224 */ /* 0x010fe200078e0a56 */
[----:B-1----:R-:W-:-:S03]  /*1010*/  ISETP.GE.AND P0, PT, R11, 0x1, PT ;  /* 0x000000010b00780c */ /* 0x002fc60003f06270 */
[----:B------:R-:W-:Y:S01]  /*1020*/  IMAD R86, R0, R86, UR8 ;  /* 0x0000000800567e24 */ /* 0x000fe2000f8e0256 */
[----:B------:R-:W-:Y:S01]  /*1030*/  PRMT R0, RZ, 0x7610, R0 ;  /* 0x00007610ff007816 */ /* 0x000fe20000000000 */
[----:B---3--:R-:W-:Y:S01]  /*1040*/  UISETP.NE.AND UP2, UPT, UR6, 0x1, UPT ;  /* 0x000000010600788c */ /* 0x008fe2000bf45270 */
[----:B------:R-:W-:-:S04]  /*1050*/  IMAD.MOV R87, RZ, RZ, -R87 ;  /* 0x000000ffff577224 */ /* 0x000fc800078e0a57 */
[----:B--2---:R-:W-:Y:S01]  /*1060*/  IMAD R87, R2, R87, UR9 ;  /* 0x0000000902577e24 */ /* 0x004fe2000f8e0257 */
[----:B------:R-:W-:Y:S06]  /*1070*/  BRA.U UP3, `(.L_x_17) ;  /* 0x0000000103747547 */ /* 0x000fec000b800000 */
[C---:B------:R-:W-:Y:S02]  /*1080*/  ISETP.NE.AND P3, PT, R86.reuse, 0x2, PT ;  /* 0x000000025600780c */ /* 0x040fe40003f65270 */
[C---:B------:R-:W-:Y:S02]  /*1090*/  ISETP.NE.AND P1, PT, R86.reuse, RZ, PT ;  /* 0x000000ff5600720c */ /* 0x040fe40003f25270 */
[----:B------:R-:W-:Y:S02]  /*10a0*/  ISETP.NE.AND P4, PT, R86, 0x1, PT ;  /* 0x000000015600780c */ /* 0x000fe40003f85270 */
[----:B------:R-:W-:Y:S02]  /*10b0*/  SEL R5, RZ, 0x4, P3 ;  /* 0x00000004ff057807 */ /* 0x000fe40001800000 */
[C---:B------:R-:W-:Y:S02]  /*10c0*/  ISETP.EQ.OR P3, PT, R87.reuse, RZ, !P1 ;  /* 0x000000ff5700720c */ /* 0x040fe40004f62670 */
[----:B------:R-:W-:-:S02]  /*10d0*/  ISETP.NE.AND P5, PT, R87, RZ, PT ;  /* 0x000000ff5700720c */ /* 0x000fc40003fa5270 */
[C---:B------:R-:W-:Y:S02]  /*10e0*/  ISETP.NE.AND P2, PT, R86.reuse, 0x3, PT ;  /* 0x000000035600780c */ /* 0x040fe40003f45270 */
[----:B------:R-:W-:Y:S02]  /*10f0*/  SEL R0, RZ, 0x2, P4 ;  /* 0x00000002ff007807 */ /* 0x000fe40002000000 */
[----:B------:R-:W-:Y:S02]  /*1100*/  ISETP.NE.AND P1, PT, R86, 0x4, PT ;  /* 0x000000045600780c */ /* 0x000fe40003f25270 */
[----:B------:R-:W-:Y:S02]  /*1110*/  SEL R0, R0, 0x2, P5 ;  /* 0x0000000200007807 */ /* 0x000fe40002800000 */
[----:B------:R-:W-:Y:S02]  /*1120*/  SEL R5, R5, 0x4, P5 ;  /* 0x0000000405057807 */ /* 0x000fe40002800000 */
[----:B------:R-:W-:-:S02]  /*1130*/  SEL R2, RZ, 0x1, !P3 ;  /* 0x00000001ff027807 */ /* 0x000fc40005800000 */
[----:B------:R-:W-:Y:S02]  /*1140*/  SEL R4, RZ, 0x8, P2 ;  /* 0x00000008ff047807 */ /* 0x000fe40001000000 */
[----:B------:R-:W-:Y:S02]  /*1150*/  SEL R3, RZ, 0x10, P1 ;  /* 0x00000010ff037807 */ /* 0x000fe40000800000 */
[C---:B------:R-:W-:Y:S02]  /*1160*/  ISETP.NE.AND P3, PT, R86.reuse, 0x5, PT ;  /* 0x000000055600780c */ /* 0x040fe40003f65270 */
[----:B------:R-:W-:Y:S02]  /*1170*/  ISETP.NE.AND P2, PT, R86, 0x6, PT ;  /* 0x000000065600780c */ /* 0x000fe40003f45270 */
[----:B------:R-:W-:Y:S02]  /*1180*/  IADD3 R5, PT, PT, R5, R0, R2 ;  /* 0x0000000005057210 */ /* 0x000fe40007ffe002 */
[----:B------:R-:W-:-:S02]  /*1190*/  SEL R4, R4, 0x8, P5 ;  /* 0x0000000804047807 */ /* 0x000fc40002800000 */
[----:B------:R-:W-:Y:S02]  /*11a0*/  SEL R3, R3, 0x10, P5 ;  /* 0x0000001003037807 */ /* 0x000fe40002800000 */
[----:B------:R-:W-:Y:S02]  /*11b0*/  ISETP.NE.AND P1, PT, R86, 0x7, PT ;  /* 0x000000075600780c */ /* 0x000fe40003f25270 */
[----:B------:R-:W-:Y:S02]  /*11c0*/  SEL R2, RZ, 0x20, P3 ;  /* 0x00000020ff027807 */ /* 0x000fe40001800000 */
[----:B------:R-:W-:Y:S02]  /*11d0*/  SEL R0, RZ, 0x40, P2 ;  /* 0x00000040ff007807 */ /* 0x000fe40001000000 */
[----:B------:R-:W-:Y:S02]  /*11e0*/  IADD3 R4, PT, PT, R3, R4, R5 ;  /* 0x0000000403047210 */ /* 0x000fe40007ffe005 */
[----:B------:R-:W-:-:S02]  /*11f0*/  SEL R3, RZ, 0x80, P1 ;  /* 0x00000080ff037807 */ /* 0x000fc40000800000 */
[----:B------:R-:W-:Y:S02]  /*1200*/  SEL R2, R2, 0x20, P5 ;  /* 0x0000002002027807 */ /* 0x000fe40002800000 */
[----:B------:R-:W-:Y:S02]  /*1210*/  SEL R0, R0, 0x40, P5 ;  /* 0x0000004000007807 */ /* 0x000fe40002800000 */
[----:B------:R-:W-:Y:S02]  /*1220*/  SEL R3, R3, 0x80, P5 ;  /* 0x0000008003037807 */ /* 0x000fe40002800000 */
[----:B------:R-:W-:-:S05]  /*1230*/  IADD3 R0, PT, PT, R0, R2, R4 ;  /* 0x0000000200007210 */ /* 0x000fca0007ffe004 */
[----:B------:R-:W-:Y:S02]  /*1240*/  IMAD.IADD R0, R0, 0x1, R3 ;  /* 0x0000000100007824 */ /* 0x000fe400078e0203 */
.L_x_17:
[----:B------:R-:W-:Y:S05]  /*1250*/  @!P0 BRA `(.L_x_18) ;  /* 0x0000000000b88947 */ /* 0x000fea0003800000 */
[----:B------:R-:W1:Y:S01]  /*1260*/  LDC.64 R4, c[0x0][0xb18] ;  /* 0x0002c600ff047b82 */ /* 0x000e620000000a00 */
[----:B------:R-:W-:-:S07]  /*1270*/  ISETP.NE.AND P0, PT, R11, 0x1, PT ;  /* 0x000000010b00780c */ /* 0x000fce0003f05270 */
[----:B------:R-:W2:Y:S08]  /*1280*/  LDC R10, c[0x0][0xb0c] ;  /* 0x0002c300ff0a7b82 */ /* 0x000eb00000000800 */
[----:B------:R-:W3:Y:S08]  /*1290*/  LDC R13, c[0x0][0x370] ;  /* 0x0000dc00ff0d7b82 */ /* 0x000ef00000000800 */
[----:B------:R-:W4:Y:S01]  /*12a0*/  LDC R12, c[0x0][0x374] ;  /* 0x0000dd00ff0c7b82 */ /* 0x000f220000000800 */
[----:B-1----:R-:W-:-:S07]  /*12b0*/  ISETP.NE.AND P1, PT, R4, 0x1, PT ;  /* 0x000000010400780c */ /* 0x002fce0003f25270 */
[----:B------:R-:W3:Y:S01]  /*12c0*/  LDC.64 R6, c[0x0][0xb10] ;  /* 0x0002c400ff067b82 */ /* 0x000ee20000000a00 */
[----:B--2---:R-:W-:-:S07]  /*12d0*/  ISETP.NE.AND P2, PT, R10, 0x1, PT ;  /* 0x000000010a00780c */ /* 0x004fce0003f45270 */
[----:B------:R-:W1:Y:S08]  /*12e0*/  LDC R8, c[0x0][0xb20] ;  /* 0x0002c800ff087b82 */ /* 0x000e700000000800 */
[----:B------:R-:W2:Y:S01]  /*12f0*/  LDC.64 R2, c[0x0][0xb28] ;  /* 0x0002ca00ff027b82 */ /* 0x000ea20000000a00 */
[----:B----4-:R-:W-:-:S04]  /*1300*/  IMAD.HI.U32 R14, R12, R5, RZ ;  /* 0x000000050c0e7227 */ /* 0x010fc800078e00ff */
[----:B------:R-:W-:-:S04]  /*1310*/  IMAD.HI.U32 R5, R20, R5, RZ ;  /* 0x0000000514057227 */ /* 0x000fc800078e00ff */
[----:B---3--:R-:W-:-:S05]  /*1320*/  IMAD.HI.U32 R15, R13, R6, RZ ;  /* 0x000000060d0f7227 */ /* 0x008fca00078e00ff */
[-C--:B------:R-:W-:Y:S01]  /*1330*/  @P2 SHF.R.U32.HI R13, RZ, R7.reuse, R15 ;  /* 0x00000007ff0d2219 */ /* 0x080fe2000001160f */
[C---:B------:R-:W-:Y:S01]  /*1340*/  IMAD.HI.U32 R15, R21.reuse, R6, RZ ;  /* 0x00000006150f7227 */ /* 0x040fe200078e00ff */
[-C--:B-1----:R-:W-:Y:S02]  /*1350*/  @P1 SHF.R.U32.HI R12, RZ, R8.reuse, R14 ;  /* 0x00000008ff0c1219 */ /* 0x082fe4000001160e */
[----:B------:R-:W-:Y:S02]  /*1360*/  SHF.R.U32.HI R5, RZ, R8, R5 ;  /* 0x00000008ff057219 */ /* 0x000fe40000011605 */
[----:B------:R-:W-:Y:S02]  /*1370*/  SHF.R.U32.HI R15, RZ, R7, R15 ;  /* 0x00000007ff0f7219 */ /* 0x000fe4000001160f */
[----:B------:R-:W-:Y:S01]  /*1380*/  SEL R5, R20, R5, !P1 ;  /* 0x0000000514057207 */ /* 0x000fe20004800000 */
[----:B--2---:R-:W-:Y:S01]  /*1390*/  IMAD.HI.U32 R14, R12, R2, RZ ;  /* 0x000000020c0e7227 */ /* 0x004fe200078e00ff */
[----:B------:R-:W-:-:S03]  /*13a0*/  SEL R15, R21, R15, !P2 ;  /* 0x0000000f150f7207 */ /* 0x000fc60005000000 */
[----:B------:R-:W-:Y:S01]  /*13b0*/  IMAD.HI.U32 R6, R13, R2, RZ ;  /* 0x000000020d067227 */ /* 0x000fe200078e00ff */
[----:B------:R-:W-:-:S04]  /*13c0*/  @P0 SHF.R.U32.HI R12, RZ, R3, R14 ;  /* 0x00000003ff0c0219 */ /* 0x000fc8000001160e */
[----:B------:R-:W-:Y:S01]  /*13d0*/  @P0 SHF.R.U32.HI R13, RZ, R3, R6 ;  /* 0x00000003ff0d0219 */ /* 0x000fe20000011606 */
[----:B------:R-:W-:-:S04]  /*13e0*/  IMAD R12, R12, R11, RZ ;  /* 0x0000000b0c0c7224 */ /* 0x000fc800078e02ff */
[----:B------:R-:W-:Y:S01]  /*13f0*/  IMAD R6, R13, R11, RZ ;  /* 0x0000000b0d067224 */ /* 0x000fe200078e02ff */
[----:B------:R-:W-:-:S04]  /*1400*/  ISETP.GE.AND P1, PT, R5, R12, PT ;  /* 0x0000000c0500720c */ /* 0x000fc80003f26270 */
[----:B------:R-:W-:Y:S01]  /*1410*/  ISETP.GE.OR P1, PT, R15, R6, P1 ;  /* 0x000000060f00720c */ /* 0x000fe20000f26670 */
[----:B------:R-:W-:-:S05]  /*1420*/  IMAD.HI.U32 R6, R5, R2, RZ ;  /* 0x0000000205067227 */ /* 0x000fca00078e00ff */
[----:B------:R-:W-:-:S04]  /*1430*/  SHF.R.U32.HI R6, RZ, R3, R6 ;  /* 0x00000003ff067219 */ /* 0x000fc80000011606 */
[----:B------:R-:W-:-:S03]  /*1440*/  SEL R6, R5, R6, !P0 ;  /* 0x0000000605067207 */ /* 0x000fc60004000000 */
[----:B------:R-:W-:Y:S01]  /*1450*/  @!P1 IMAD.HI.U32 R7, R15, R2, RZ ;  /* 0x000000020f079227 */ /* 0x000fe200078e00ff */
[----:B------:R-:W-:-:S04]  /*1460*/  IADD3 R2, PT, PT, -R6, RZ, RZ ;  /* 0x000000ff06027210 */ /* 0x000fc80007ffe1ff */
[----:B------:R-:W-:Y:S01]  /*1470*/  @!P1 SHF.R.U32.HI R3, RZ, R3, R7 ;  /* 0x00000003ff039219 */ /* 0x000fe20000011607 */
[----:B------:R-:W-:Y:S01]  /*1480*/  IMAD R2, R11, R2, R5 ;  /* 0x000000020b027224 */ /* 0x000fe200078e0205 */
[----:B------:R-:W-:Y:S02]  /*1490*/  IADD3 R7, PT, PT, -R5, RZ, RZ ;  /* 0x000000ff05077210 */ /* 0x000fe40007ffe1ff */
[----:B------:R-:W-:-:S03]  /*14a0*/  @!P1 SEL R3, R15, R3, !P0 ;  /* 0x000000030f039207 */ /* 0x000fc60004000000 */
[----:B------:R-:W-:Y:S02]  /*14b0*/  IMAD R7, R4, R7, R20 ;  /* 0x0000000704077224 */ /* 0x000fe400078e0214 */
[--C-:B------:R-:W-:Y:S02]  /*14c0*/  @!P1 IMAD.IADD R6, R6, 0x1, -R3.reuse ;  /* 0x0000000106069824 */ /* 0x100fe400078e0a03 */
[----:B------:R-:W-:Y:S01]  /*14d0*/  @!P1 IMAD R3, R2, R13, R3 ;  /* 0x0000000d02039224 */ /* 0x000fe200078e0203 */
[----:B------:R-:W-:Y:S01]  /*14e0*/  IADD3 R2, PT, PT, -R15, RZ, RZ ;  /* 0x000000ff0f027210 */ /* 0x000fe20007ffe1ff */
[----:B------:R-:W-:Y:S02]  /*14f0*/  @!P1 IMAD R5, R6, R11, R15 ;  /* 0x0000000b06059224 */ /* 0x000fe400078e020f */
[----:B------:R-:W-:Y:S02]  /*1500*/  @!P1 IMAD.MOV.U32 R15, RZ, RZ, R3 ;  /* 0x000000ffff0f9224 */ /* 0x000fe400078e0003 */
[----:B------:R-:W-:-:S02]  /*1510*/  IMAD R2, R10, R2, R21 ;  /* 0x000000020a027224 */ /* 0x000fc400078e0215 */
[----:B------:R-:W-:Y:S02]  /*1520*/  IMAD R20, R5, R4, R7 ;  /* 0x0000000405147224 */ /* 0x000fe400078e0207 */
[----:B------:R-:W-:Y:S02]  /*1530*/  IMAD R21, R15, R10, R2 ;  /* 0x0000000a0f157224 */ /* 0x000fe400078e0202 */
.L_x_18:
[----:B------:R-:W-:Y:S05]  /*1540*/  BRA.U UP2, `(.L_x_19) ;  /* 0x0000000102407547 */ /* 0x000fea000b800000 */
[----:B------:R-:W1:Y:S08]  /*1550*/  LDC.64 R4, c[0x0][0xb10] ;  /* 0x0002c400ff047b82 */ /* 0x000e700000000a00 */
[----:B------:R-:W2:Y:S08]  /*1560*/  LDC.64 R2, c[0x0][0xb18] ;  /* 0x0002c600ff027b82 */ /* 0x000eb00000000a00 */
[----:B------:R-:W3:Y:S08]  /*1570*/  LDC R6, c[0x0][0xb20] ;  /* 0x0002c800ff067b82 */ /* 0x000ef00000000800 */
[----:B------:R-:W4:Y:S01]  /*1580*/  LDC R7, c[0x0][0xb0c] ;  /* 0x0002c300ff077b82 */ /* 0x000f220000000800 */
[----:B-1----:R-:W-:-:S05]  /*1590*/  IMAD.HI.U32 R4, R21, R4, RZ ;  /* 0x0000000415047227 */ /* 0x002fca00078e00ff */
[----:B------:R-:W-:Y:S01]  /*15a0*/  SHF.R.U32.HI R4, RZ, R5, R4 ;  /* 0x00000005ff047219 */ /* 0x000fe20000011604 */
[----:B--2---:R-:W-:Y:S01]  /*15b0*/  IMAD.HI.U32 R3, R20, R3, RZ ;  /* 0x0000000314037227 */ /* 0x004fe200078e00ff */
[----:B------:R-:W-:-:S04]  /*15c0*/  ISETP.NE.AND P0, PT, R2, 0x1, PT ;  /* 0x000000010200780c */ /* 0x000fc80003f05270 */
[----:B---3--:R-:W-:-:S04]  /*15d0*/  SHF.R.U32.HI R3, RZ, R6, R3 ;  /* 0x00000006ff037219 */ /* 0x008fc80000011603 */
[----:B------:R-:W-:Y:S02]  /*15e0*/  SEL R3, R20, R3, !P0 ;  /* 0x0000000314037207 */ /* 0x000fe40004000000 */
[----:B----4-:R-:W-:-:S04]  /*15f0*/  ISETP.NE.AND P1, PT, R7, 0x1, PT ;  /* 0x000000010700780c */ /* 0x010fc80003f25270 */
[----:B------:R-:W-:-:S05]  /*1600*/  SEL R4, R21, R4, !P1 ;  /* 0x0000000415047207 */ /* 0x000fca0004800000 */
[----:B------:R-:W-:Y:S02]  /*1610*/  IMAD.IADD R5, R3, 0x1, -R4 ;  /* 0x0000000103057824 */ /* 0x000fe400078e0a04 */
[----:B------:R-:W-:Y:S02]  /*1620*/  IMAD.IADD R3, R4, 0x1, -R3 ;  /* 0x0000000104037824 */ /* 0x000fe400078e0a03 */
[----:B------:R-:W-:Y:S02]  /*1630*/  IMAD R21, R5, R7, R21 ;  /* 0x0000000705157224 */ /* 0x000fe400078e0215 */
[----:B------:R-:W-:Y:S02]  /*1640*/  IMAD R20, R3, R2, R20 ;  /* 0x0000000203147224 */ /* 0x000fe400078e0214 */
.L_x_19:
[----:B------:R-:W-:Y:S05]  /*1650*/  BRA.U !UP0, `(.L_x_20) ;  /* 0x00000001080c7547 */ /* 0x000fea000b800000 */
[----:B------:R-:W-:Y:S01]  /*1660*/  UCGABAR_WAIT ;  /* 0x0000000000007dc7 */ /* 0x000fe20008000000 */
[----:B------:R-:W-:Y:S01]  /*1670*/  CCTL.IVALL ;  /* 0x00000000ff00798f */ /* 0x000fe20002000000 */
[----:B------:R-:W-:Y:S05]  /*1680*/  BRA `(.L_x_21) ;  /* 0x0000000000047947 */ /* 0x000fea0003800000 */
.L_x_20:
[----:B------:R-:W-:Y:S06]  /*1690*/  BAR.SYNC.DEFER_BLOCKING 0x0 ;  /* 0x0000000000007b1d */ /* 0x000fec0000010000 */
.L_x_21:
[----:B------:R-:W-:Y:S05]  /*16a0*/  BRA.U UP1, `(.L_x_22) ;  /* 0x0000001101e87547 */ /* 0x000fea000b800000 */
[----:B------:R-:W1:Y:S01]  /*16b0*/  LDCU UR15, c[0x0][0x38c] ;  /* 0x00007180ff0f77ac */ /* 0x000e620008000800 */
[----:B------:R-:W2:Y:S01]  /*16c0*/  LDC R8, c[0x0][0x370] ;  /* 0x0000dc00ff087b82 */ /* 0x000ea20000000800 */
[----:B------:R-:W-:Y:S01]  /*16d0*/  PLOP3.LUT P1, PT, PT, PT, UP4, 0x80, 0x8 ;  /* 0x000000000008781c */ /* 0x000fe20003f2f048 */
[----:B------:R-:W-:Y:S01]  /*16e0*/  IMAD.MOV.U32 R15, RZ, RZ, 0x1 ;  /* 0x00000001ff0f7424 */ /* 0x000fe200078e00ff */
[----:B------:R-:W-:Y:S01]  /*16f0*/  ISETP.EQ.OR P4, PT, R9, RZ, P6 ;  /* 0x000000ff0900720c */ /* 0x000fe20003782670 */
[----:B------:R-:W-:Y:S01]  /*1700*/  IMAD.MOV.U32 R14, RZ, RZ, RZ ;  /* 0x000000ffff0e7224 */ /* 0x000fe200078e00ff */
[----:B------:R-:W-:Y:S02]  /*1710*/  PLOP3.LUT P1, PT, P1, PT, PT, 0x8, 0x80 ;  /* 0x000000000080781c */ /* 0x000fe40000f2e170 */
[----:B------:R-:W-:Y:S01]  /*1720*/  CS2R R12, SRZ ;  /* 0x00000000000c7805 */ /* 0x000fe2000001ff00 */
[----:B------:R-:W-:Y:S01]  /*1730*/  IMAD.MOV.U32 R11, RZ, RZ, 0x1 ;  /* 0x00000001ff0b7424 */ /* 0x000fe200078e00ff */
[----:B------:R-:W3:Y:S01]  /*1740*/  LDC R0, c[0x0][0x374] ;  /* 0x0000dd00ff007b82 */ /* 0x000ee20000000800 */
[----:B------:R-:W4:Y:S01]  /*1750*/  LDCU.64 UR30, c[0x0][0x348] ;  /* 0x00006900ff1e77ac */ /* 0x000f220008000a00 */
[----:B------:R-:W-:Y:S01]  /*1760*/  UMOV UR13, URZ ;  /* 0x000000ff000d7c82 */ /* 0x000fe20008000000 */
[----:B-1----:R-:W-:-:S04]  /*1770*/  UIADD3 UR6, UPT, UPT, UR15, 0x3f, URZ ;  /* 0x0000003f0f067890 */ /* 0x002fc8000fffe0ff */
[----:B------:R-:W-:-:S04]  /*1780*/  USHF.R.S32.HI UR22, URZ, 0x1f, UR6 ;  /* 0x0000001fff167899 */ /* 0x000fc80008011406 */
[----:B------:R-:W-:Y:S02]  /*1790*/  ULEA.HI UR22, UR22, UR6, URZ, 0x6 ;  /* 0x0000000616167291 */ /* 0x000fe4000f8f30ff */
[----:B------:R-:W-:Y:S02]  /*17a0*/  UIADD3 UR6, UPT, UPT, UR15, -0x1, URZ ;  /* 0xffffffff0f067890 */ /* 0x000fe4000fffe0ff */
[----:B------:R-:W-:Y:S02]  /*17b0*/  USHF.R.S32.HI UR22, URZ, 0x6, UR22 ;  /* 0x00000006ff167899 */ /* 0x000fe40008011416 */
[----:B------:R-:W-:Y:S02]  /*17c0*/  UISETP.GE.U32.AND UP1, UPT, UR6, -0x7f, UPT ;  /* 0xffffff810600788c */ /* 0x000fe4000bf26070 */
[----:B------:R-:W-:Y:S02]  /*17d0*/  UISETP.LT.U32.AND UP0, UPT, UR22, 0x5, UPT ;  /* 0x000000051600788c */ /* 0x000fe4000bf01070 */
[----:B------:R-:W-:-:S02]  /*17e0*/  UIADD3 UR15, UPT, UPT, UR15, 0x7e, URZ ;  /* 0x0000007e0f0f7890 */ /* 0x000fc4000fffe0ff */
[----:B------:R-:W-:Y:S02]  /*17f0*/  USEL UR21, UR22, 0x5, UP0 ;  /* 0x0000000516157887 */ /* 0x000fe40008000000 */
[----:B------:R-:W-:Y:S02]  /*1800*/  UISETP.NE.AND UP0, UPT, UR5, URZ, UPT ;  /* 0x000000ff0500728c */ /* 0x000fe4000bf05270 */
[----:B------:R-:W-:Y:S02]  /*1810*/  UIADD3 UR6, UPT, UPT, UR21, -0x1, URZ ;  /* 0xffffffff15067890 */ /* 0x000fe4000fffe0ff */
[----:B------:R-:W-:Y:S02]  /*1820*/  @UP1 UIADD3 UR6, UPT, UPT, UR21, URZ, URZ ;  /* 0x000000ff15061290 */ /* 0x000fe4000fffe0ff */
[----:B------:R-:W-:Y:S02]  /*1830*/  USEL UR7, UR7, 0x2, UP0 ;  /* 0x0000000207077887 */ /* 0x000fe40008000000 */
[----:B------:R-:W-:-:S02]  /*1840*/  UIADD3 UR14, UPT, UPT, UR22, -UR21, URZ ;  /* 0x80000015160e7290 */ /* 0x000fc4000fffe0ff */
[----:B--2-4-:R-:W-:-:S12]  /*1850*/  UIADD3 UR6, UPT, UPT, UR6, 0x1, URZ ;  /* 0x0000000106067890 */ /* 0x014fd8000fffe0ff */
.L_x_42:
[----:B------:R-:W-:Y:S01]  /*1860*/  UISETP.NE.AND UP0, UPT, UR37, URZ, UPT ;  /* 0x000000ff2500728c */ /* 0x000fe2000bf05270 */
[----:B------:R-:W1:Y:S08]  /*1870*/  S2UR UR37, SR_CgaCtaId ;  /* 0x00000000002579c3 */ /* 0x000e700000008800 */
[----:B------:R-:W-:Y:S05]  /*1880*/  BRA.U UP0, `(.L_x_23) ;  /* 0x0000000100347547 */ /* 0x000fea000b800000 */
[----:B------:R-:W2:Y:S01]  /*1890*/  S2R R2, SR_CgaCtaId ;  /* 0x0000000000027919 */ /* 0x000ea20000008800 */
[----:B------:R-:W-:-:S04]  /*18a0*/  MOV R3, 0x400 ;  /* 0x0000040000037802 */ /* 0x000fc80000000f00 */
[----:B--2---:R-:W-:Y:S02]  /*18b0*/  LEA R2, R2, R3, 0x18 ;  /* 0x0000000302027211 */ /* 0x004fe400078ec0ff */
[----:B------:R-:W-:-:S03]  /*18c0*/  SHF.L.U32 R3, R11, 0x1f, RZ ;  /* 0x0000001f0b037819 */ /* 0x000fc600000006ff */
[----:B------:R-:W-:-:S04]  /*18d0*/  IMAD R2, R12, 0x8, R2 ;  /* 0x000000080c027824 */ /* 0x000fc800078e0202 */
[----:B------:R-:W2:Y:S02]  /*18e0*/  SYNCS.PHASECHK.TRANS64.TRYWAIT P0, [R2+URZ+0x110], R3 ;  /* 0x00011003020075a7 */ /* 0x000ea400080011ff */
[----:B--2---:R-:W-:Y:S05]  /*18f0*/  @!P0 BRA `(.L_x_24) ;  /* 0x0000007800348947 */ /* 0x004fea0003800000 */
.L_x_139:
[----:B------:R-:W-:Y:S01]  /*1900*/  VIADD R12, R12, 0x1 ;  /* 0x000000010c0c7836 */ /* 0x000fe20000000000 */
[----:B------:R2:W-:Y:S04]  /*1910*/  SYNCS.ARRIVE.TRANS64.A1T0 RZ, [R2+URZ+0x100], RZ ;  /* 0x000100ff02ff79a7 */ /* 0x0005e800081000ff */
[----:B------:R-:W-:-:S04]  /*1920*/  ISETP.NE.AND P0, PT, R12, 0x2, PT ;  /* 0x000000020c00780c */ /* 0x000fc80003f05270 */
[----:B------:R-:W-:Y:S02]  /*1930*/  SEL R12, R12, RZ, P0 ;  /* 0x000000ff0c0c7207 */ /* 0x000fe40000000000 */
[----:B--2---:R-:W-:-:S04]  /*1940*/  SEL R2, RZ, 0x1, P0 ;  /* 0x00000001ff027807 */ /* 0x004fc80000000000 */
[----:B------:R-:W-:-:S07]  /*1950*/  LOP3.LUT R11, R11, R2, RZ, 0x3c, !PT ;  /* 0x000000020b0b7212 */ /* 0x000fce00078e3cff */
.L_x_23:
[----:B------:R-:W-:Y:S01]  /*1960*/  UMOV UR5, 0x400 ;  /* 0x0000040000057882 */ /* 0x000fe20000000000 */
[----:B------:R-:W-:Y:S01]  /*1970*/  SHF.L.U32 R2, R15, 0x1f, RZ ;  /* 0x0000001f0f027819 */ /* 0x000fe200000006ff */
[----:B-1----:R-:W-:Y:S01]  /*1980*/  ULEA UR5, UR37, UR5, 0x18 ;  /* 0x0000000525057291 */ /* 0x002fe2000f8ec0ff */
[----:B------:R-:W-:Y:S01]  /*1990*/  R2UR UR34, R21 ;  /* 0x00000000152272ca */ /* 0x000fe200000e0000 */
[----:B------:R-:W-:Y:S01]  /*19a0*/  UISETP.GE.U32.AND UP0, UPT, UR15, 0x7f, UPT ;  /* 0x0000007f0f00788c */ /* 0x000fe2000bf06070 */
[----:B------:R-:W-:Y:S01]  /*19b0*/  R2UR UR11, R20 ;  /* 0x00000000140b72ca */ /* 0x000fe200000e0000 */
[----:B------:R-:W-:Y:S01]  /*19c0*/  ULEA UR8, UR13, UR5, 0x3 ;  /* 0x000000050d087291 */ /* 0x000fe2000f8e18ff */
[----:B------:R-:W-:-:S08]  /*19d0*/  UMOV UR23, URZ ;  /* 0x000000ff00177c82 */ /* 0x000fd00008000000 */
[----:B------:R1:W2:Y:S01]  /*19e0*/  SYNCS.PHASECHK.TRANS64.TRYWAIT P0, [UR8+0x28], R2 ;  /* 0x00002802ff0075a7 */ /* 0x0002a20008001108 */
[----:B------:R-:W-:Y:S02]  /*19f0*/  USHF.L.U32 UR34, UR34, 0x7, URZ ;  /* 0x0000000722227899 */ /* 0x000fe400080006ff */
[----:B------:R-:W-:Y:S01]  /*1a00*/  USHF.L.U32 UR11, UR11, 0x7, URZ ;  /* 0x000000070b0b7899 */ /* 0x000fe200080006ff */
[----:B------:R-:W-:Y:S11]  /*1a10*/  BRA.U !UP0, `(.L_x_25) ;  /* 0x0000000108d87547 */ /* 0x000ff6000b800000 */
[----:B------:R-:W-:Y:S01]  /*1a20*/  UIADD3 UR18, UPT, UPT, UR34, 0x40, URZ ;  /* 0x0000004022127890 */ /* 0x000fe2000fffe0ff */
[----:B------:R-:W-:Y:S01]  /*1a30*/  UMOV UR24, URZ ;  /* 0x000000ff00187c82 */ /* 0x000fe20008000000 */
[----:B------:R-:W-:-:S10]  /*1a40*/  UMOV UR40, UR13 ;  /* 0x0000000d00287c82 */ /* 0x000fd40008000000 */
.L_x_31:
[----:B------:R-:W-:Y:S01]  /*1a50*/  ULEA UR33, UR40, UR5, 0x3 ;  /* 0x0000000528217291 */ /* 0x000fe2000f8e18ff */
[----:B--2---:R-:W-:Y:S01]  /*1a60*/  @!P6 MOV R3, 0x8000 ;  /* 0x000080000003e802 */ /* 0x004fe20000000f00 */
[----:B-12---:R-:W-:Y:S10]  /*1a70*/  @P0 BRA `(.L_x_26) ;  /* 0x00000000000c0947 */ /* 0x006ff40003800000 */
[----:B------:R-:W-:-:S04]  /*1a80*/  SHF.L.U32 R4, R15, 0x1f, RZ ;  /* 0x0000001f0f047819 */ /* 0x000fc800000006ff */
[----:B------:R-:W2:Y:S02]  /*1a90*/  SYNCS.PHASECHK.TRANS64.TRYWAIT P0, [UR33+0x28], R4 ;  /* 0x00002804ff0075a7 */ /* 0x000ea40008001121 */
[----:B--2---:R-:W-:Y:S05]  /*1aa0*/  @!P0 BRA `(.L_x_27) ;  /* 0x0000007400dc8947 */ /* 0x004fea0003800000 */
.L_x_26:
[----:B------:R2:W-:Y:S01]  /*1ab0*/  @!P6 SYNCS.ARRIVE.TRANS64 RZ, [UR33], R3 ;  /* 0x00000003ffffe9a7 */ /* 0x0005e20008000021 */
[----:B------:R-:W-:-:S04]  /*1ac0*/  ULOP3.LUT UR8, UR7, 0x2, URZ, 0xfc, !UPT ;  /* 0x0000000207087892 */ /* 0x000fc8000f8efcff */
[----:B------:R-:W-:-:S09]  /*1ad0*/  UISETP.NE.AND UP0, UPT, UR8, 0x2, UPT ;  /* 0x000000020800788c */ /* 0x000fd2000bf05270 */
[----:B------:R-:W-:Y:S05]  /*1ae0*/  BRA.U UP0, `(.L_x_28) ;  /* 0x0000000100047547 */ /* 0x000fea000b800000 */
[----:B------:R-:W-:Y:S05]  /*1af0*/  BPT.TRAP 0x1 ;  /* 0x000000040000795c */ /* 0x000fea0000300000 */
.L_x_28:
[----:B------:R-:W-:Y:S04]  /*1b00*/  BSSY.RECONVERGENT B0, `(.L_x_29) ;  /* 0x0000003000007945 */ /* 0x000fe80003800200 */
[----:B------:R-:W-:Y:S05]  /*1b10*/  @P4 BRA `(.L_x_30) ;  /* 0x0000000000044947 */ /* 0x000fea0003800000 */
[----:B------:R-:W-:Y:S05]  /*1b20*/  BPT.TRAP 0x1 ;  /* 0x000000040000795c */ /* 0x000fea0000300000 */
.L_x_30:
[----:B------:R-:W-:Y:S05]  /*1b30*/  BSYNC.RECONVERGENT B0 ;  /* 0x0000000000007941 */ /* 0x000fea0003800200 */
.L_x_29:
[----:B------:R-:W-:Y:S02]  /*1b40*/  UIADD3 UR13, UPT, UPT, UR40, 0x1, URZ ;  /* 0x00000001280d7890 */ /* 0x000fe4000fffe0ff */
[----:B------:R-:W-:Y:S02]  /*1b50*/  UIADD3 UR38, UP1, UPT, UR30, 0x80, URZ ;  /* 0x000000801e267890 */ /* 0x000fe4000ff3e0ff */
[----:B------:R-:W-:Y:S02]  /*1b60*/  UISETP.NE.AND UP0, UPT, UR13, 0x5, UPT ;  /* 0x000000050d00788c */ /* 0x000fe4000bf05270 */
[----:B------:R-:W-:Y:S02]  /*1b70*/  USHF.L.U32 UR10, UR24, 0x6, URZ ;  /* 0x00000006180a7899 */ /* 0x000fe400080006ff */
[----:B------:R-:W-:Y:S02]  /*1b80*/  USEL UR9, URZ, 0x1, UP0 ;  /* 0x00000001ff097887 */ /* 0x000fe40008000000 */
[----:B------:R-:W-:-:S02]  /*1b90*/  USEL UR13, UR13, URZ, UP0 ;  /* 0x000000ff0d0d7287 */ /* 0x000fc40008000000 */
[----:B------:R-:W-:Y:S02]  /*1ba0*/  UIADD3 UR28, UP0, UPT, UR30, 0x180, URZ ;  /* 0x000001801e1c7890 */ /* 0x000fe4000ff1e0ff */
[----:B------:R-:W-:Y:S01]  /*1bb0*/  ULEA UR8, UR13, UR5, 0x3 ;  /* 0x000000050d087291 */ /* 0x000fe2000f8e18ff */
[----:B------:R-:W-:Y:S01]  /*1bc0*/  LOP3.LUT R15, R15, UR9, RZ, 0x3c, !PT ;  /* 0x000000090f0f7c12 */ /* 0x000fe2000f8e3cff */
[----:B------:R-:W-:Y:S02]  /*1bd0*/  UIADD3.X UR39, UPT, UPT, URZ, UR31, URZ, UP1, !UPT ;  /* 0x0000001fff277290 */ /* 0x000fe40008ffe4ff */
[----:B------:R-:W-:Y:S01]  /*1be0*/  ULEA.HI UR35, UR4, UR10, URZ, 0x1a ;  /* 0x0000000a04237291 */ /* 0x000fe2000f8fd0ff */
[----:B-1----:R-:W-:Y:S01]  /*1bf0*/  SHF.L.U32 R2, R15, 0x1f, RZ ;  /* 0x0000001f0f027819 */ /* 0x002fe200000006ff */
[----:B------:R-:W-:Y:S01]  /*1c00*/  UIADD3.X UR29, UPT, UPT, URZ, UR31, URZ, UP0, !UPT ;  /* 0x0000001fff1d7290 */ /* 0x000fe200087fe4ff */
[----:B------:R-:W-:Y:S02]  /*1c10*/  UMOV UR25, 0xff0000 ;  /* 0x00ff000000197882 */ /* 0x000fe40000000000 */
[----:B------:R4:W1:Y:S01]  /*1c20*/  SYNCS.PHASECHK.TRANS64.TRYWAIT P0, [UR8+0x28], R2 ;  /* 0x00002802ff0075a7 */ /* 0x0008620008001108 */
[----:B------:R-:W-:Y:S01]  /*1c30*/  USHF.L.U32 UR8, UR40, 0xe, URZ ;  /* 0x0000000e28087899 */ /* 0x000fe200080006ff */
[----:B------:R-:W-:Y:S01]  /*1c40*/  UMOV UR26, 0x0 ;  /* 0x00000000001a7882 */ /* 0x000fe20000000000 */
[----:B------:R-:W-:-:S02]  /*1c50*/  UMOV UR27, 0x10000000 ;  /* 0x10000000001b7882 */ /* 0x000fc40000000000 */
[----:B------:R-:W-:Y:S02]  /*1c60*/  ULEA UR16, UR4, UR8, 0x1 ;  /* 0x0000000804107291 */ /* 0x000fe4000f8e08ff */
[----:B------:R-:W-:Y:S02]  /*1c70*/  UIADD3 UR8, UPT, UPT, UR5, 0x1c400, UR8 ;  /* 0x0001c40005087890 */ /* 0x000fe4000fffe008 */
[----:B------:R-:W-:Y:S01]  /*1c80*/  UIADD3 UR16, UPT, UPT, UR5, UR16, URZ ;  /* 0x0000001005107290 */ /* 0x000fe2000fffe0ff */
[----:B------:R-:W-:Y:S01]  /*1c90*/  UMOV UR17, UR33 ;  /* 0x0000002100117c82 */ /* 0x000fe20008000000 */
[----:B------:R-:W-:Y:S02]  /*1ca0*/  UMOV UR20, UR36 ;  /* 0x0000002400147c82 */ /* 0x000fe40008000000 */
[----:B------:R-:W-:Y:S02]  /*1cb0*/  UIADD3 UR32, UPT, UPT, UR16, 0x8400, URZ ;  /* 0x0000840010207890 */ /* 0x000fe4000fffe0ff */
[----:B------:R-:W-:Y:S01]  /*1cc0*/  UIADD3 UR16, UPT, UPT, UR16, 0xa400, URZ ;  /* 0x0000a40010107890 */ /* 0x000fe2000fffe0ff */
[----:B------:R-:W-:Y:S01]  /*1cd0*/  UMOV UR19, UR35 ;  /* 0x0000002300137c82 */ /* 0x000fe20008000000 */
[----:B------:R-:W-:Y:S01]  /*1ce0*/  UMOV UR12, UR36 ;  /* 0x00000024000c7c82 */ /* 0x000fe20008000000 */
[----:B------:R-:W-:Y:S01]  /*1cf0*/  UMOV UR9, UR33 ;  /* 0x0000002100097c82 */ /* 0x000fe20008000000 */
[----:B------:R-:W-:-:S03]  /*1d00*/  UIADD3 UR24, UPT, UPT, UR24, 0x1, URZ ;  /* 0x0000000118187890 */ /* 0x000fc6000fffe0ff */
[----:B------:R4:W-:Y:S01]  /*1d10*/  UTMALDG.3D.MULTICAST [UR32], [UR38], UR25, desc[UR26] ;  /* 0x00001a20260073b4 */ /* 0x0009e20008011819 */
[----:B------:R-:W-:Y:S01]  /*1d20*/  UMOV UR23, UR6 ;  /* 0x0000000600177c82 */ /* 0x000fe20008000000 */
[----:B------:R-:W-:Y:S01]  /*1d30*/  UISETP.NE.AND UP0, UPT, UR24, UR6, UPT ;  /* 0x000000061800728c */ /* 0x000fe2000bf05270 */
[----:B------:R-:W-:Y:S01]  /*1d40*/  UMOV UR40, UR13 ;  /* 0x0000000d00287c82 */ /* 0x000fe20008000000 */
[----:B------:R4:W-:Y:S01]  /*1d50*/  UTMALDG.3D.MULTICAST [UR16], [UR38], UR25, desc[UR26] ;  /* 0x00001a10260073b4 */ /* 0x0009e20008011819 */
[----:B------:R4:W-:Y:S06]  /*1d60*/  UTMALDG.3D [UR8], [UR28], desc[UR26] ;  /* 0x00001a081c0075b4 */ /* 0x0009ec0008011000 */
[----:B----4-:R-:W-:Y:S05]  /*1d70*/  BRA.U UP0, `(.L_x_31) ;  /* 0xfffffffd00347547 */ /* 0x010fea000b83ffff */
.L_x_25:
[----:B------:R-:W-:Y:S01]  /*1d80*/  ULEA UR8, UR13, UR5, 0x3 ;  /* 0x000000050d087291 */ /* 0x000fe2000f8e18ff */
[----:B-1----:R-:W-:Y:S01]  /*1d90*/  SHF.L.U32 R2, R15, 0x1f, RZ ;  /* 0x0000001f0f027819 */ /* 0x002fe200000006ff */
[----:B------:R-:W-:Y:S01]  /*1da0*/  @!P1 SYNCS.ARRIVE.TRANS64.A1T0 RZ, [UR5+0x98], RZ ;  /* 0x000098ffffff99a7 */ /* 0x000fe20008100005 */
[----:B------:R-:W-:-:S06]  /*1db0*/  UISETP.GT.AND UP0, UPT, UR22, UR21, UPT ;  /* 0x000000151600728c */ /* 0x000fcc000bf04270 */
[----:B--2---:R1:W2:Y:S03]  /*1dc0*/  SYNCS.PHASECHK.TRANS64.TRYWAIT P0, [UR8+0x28], R2 ;  /* 0x00002802ff0075a7 */ /* 0x0042a60008001108 */
[----:B------:R-:W-:Y:S05]  /*1dd0*/  BRA.U !UP0, `(.L_x_32) ;  /* 0x0000000108dc7547 */ /* 0x000fea000b800000 */
[----:B------:R-:W-:Y:S02]  /*1de0*/  UIADD3 UR32, UPT, UPT, UR14, UR23, URZ ;  /* 0x000000170e207290 */ /* 0x000fe4000fffe0ff */
[----:B------:R-:W-:Y:S01]  /*1df0*/  UIADD3 UR18, UPT, UPT, UR34, 0x40, URZ ;  /* 0x0000004022127890 */ /* 0x000fe2000fffe0ff */
[----:B------:R-:W-:-:S11]  /*1e00*/  UMOV UR33, UR13 ;  /* 0x0000000d00217c82 */ /* 0x000fd60008000000 */
.L_x_38:
[----:B------:R-:W-:Y:S01]  /*1e10*/  ULEA UR25, UR33, UR5, 0x3 ;  /* 0x0000000521197291 */ /* 0x000fe2000f8e18ff */
[----:B--2---:R-:W-:Y:S01]  /*1e20*/  @!P6 MOV R3, 0x8000 ;  /* 0x000080000003e802 */ /* 0x004fe20000000f00 */
[----:B-12---:R-:W-:Y:S10]  /*1e30*/  @P0 BRA `(.L_x_33) ;  /* 0x00000000000c0947 */ /* 0x006ff40003800000 */
[----:B------:R-:W-:-:S04]  /*1e40*/  SHF.L.U32 R4, R15, 0x1f, RZ ;  /* 0x0000001f0f047819 */ /* 0x000fc800000006ff */
[----:B------:R-:W2:Y:S02]  /*1e50*/  SYNCS.PHASECHK.TRANS64.TRYWAIT P0, [UR25+0x28], R4 ;  /* 0x00002804ff0075a7 */ /* 0x000ea40008001119 */
[----:B--2---:R-:W-:Y:S05]  /*1e60*/  @!P0 BRA `(.L_x_34) ;  /* 0x0000007400048947 */ /* 0x004fea0003800000 */
.L_x_33:
[----:B------:R2:W-:Y:S01]  /*1e70*/  @!P6 SYNCS.ARRIVE.TRANS64 RZ, [UR25], R3 ;  /* 0x00000003ffffe9a7 */ /* 0x0005e20008000019 */
[----:B------:R-:W-:-:S04]  /*1e80*/  ULOP3.LUT UR8, UR7, 0x2, URZ, 0xfc, !UPT ;  /* 0x0000000207087892 */ /* 0x000fc8000f8efcff */
[----:B------:R-:W-:-:S09]  /*1e90*/  UISETP.NE.AND UP0, UPT, UR8, 0x2, UPT ;  /* 0x000000020800788c */ /* 0x000fd2000bf05270 */
[----:B------:R-:W-:Y:S05]  /*1ea0*/  BRA.U UP0, `(.L_x_35) ;  /* 0x0000000100047547 */ /* 0x000fea000b800000 */
[----:B------:R-:W-:Y:S05]  /*1eb0*/  BPT.TRAP 0x1 ;  /* 0x000000040000795c */ /* 0x000fea0000300000 */
.L_x_35:
[----:B------:R-:W-:Y:S04]  /*1ec0*/  BSSY.RECONVERGENT B0, `(.L_x_36) ;  /* 0x0000003000007945 */ /* 0x000fe80003800200 */
[----:B------:R-:W-:Y:S05]  /*1ed0*/  @P4 BRA `(.L_x_37) ;  /* 0x0000000000044947 */ /* 0x000fea0003800000 */
[----:B------:R-:W-:Y:S05]  /*1ee0*/  BPT.TRAP 0x1 ;  /* 0x000000040000795c */ /* 0x000fea0000300000 */
.L_x_37:
[----:B------:R-:W-:Y:S05]  /*1ef0*/  BSYNC.RECONVERGENT B0 ;  /* 0x0000000000007941 */ /* 0x000fea0003800200 */
.L_x_36:
        /* <DEDUP_REMOVED lines=28> */
[----:B------:R-:W-:Y:S01]  /*20c0*/  UMOV UR12, UR36 ;  /* 0x00000024000c7c82 */ /* 0x000fe20008000000 */
[----:B------:R-:W-:-:S02]  /*20d0*/  UMOV UR9, UR25 ;  /* 0x0000001900097c82 */ /* 0x000fc40008000000 */
[----:B------:R4:W-:Y:S01]  /*20e0*/  UTMALDG.3D.MULTICAST [UR24], [UR42], UR29, desc[UR38] ;  /* 0x000026182a0073b4 */ /* 0x0009e2000801181d */
[----:B------:R-:W-:Y:S01]  /*20f0*/  UIADD3 UR23, UPT, UPT, UR23, 0x1, URZ ;  /* 0x0000000117177890 */ /* 0x000fe2000fffe0ff */
[----:B------:R-:W-:-:S03]  /*2100*/  UMOV UR33, UR13 ;  /* 0x0000000d00217c82 */ /* 0x000fc60008000000 */
[----:B------:R-:W-:Y:S01]  /*2110*/  UISETP.NE.AND UP0, UPT, UR23, UR32, UPT ;  /* 0x000000201700728c */ /* 0x000fe2000bf05270 */
[----:B------:R4:W-:Y:S01]  /*2120*/  UTMALDG.3D.MULTICAST [UR16], [UR42], UR29, desc[UR38] ;  /* 0x000026102a0073b4 */ /* 0x0009e2000801181d */
[----:B------:R4:W-:Y:S07]  /*2130*/  UTMALDG.3D [UR8], [UR40], desc[UR38] ;  /* 0x00002608280075b4 */ /* 0x0009ee0008011000 */
[----:B----4-:R-:W-:Y:S05]  /*2140*/  BRA.U UP0, `(.L_x_38) ;  /* 0xfffffffd00307547 */ /* 0x010fea000b83ffff */
.L_x_32:
[C---:B-1----:R-:W-:Y:S01]  /*2150*/  LEA R2, R14.reuse, UR5, 0x3 ;  /* 0x000000050e027c11 */ /* 0x042fe2000f8e18ff */
[----:B------:R-:W-:Y:S01]  /*2160*/  NOP ;  /* 0x0000000000007918 */ /* 0x000fe20000000000 */
[----:B--2---:R-:W-:Y:S02]  /*2170*/  SHF.L.U32 R3, R13, 0x1f, RZ ;  /* 0x0000001f0d037819 */ /* 0x004fe400000006ff */
[----:B------:R-:W-:Y:S02]  /*2180*/  LEA R4, R14, UR5, 0x4 ;  /* 0x000000050e047c11 */ /* 0x000fe4000f8e20ff */
[----:B------:R-:W1:Y:S02]  /*2190*/  SYNCS.PHASECHK.TRANS64.TRYWAIT P0, [R2+URZ+0xa0], R3 ;  /* 0x0000a003020075a7 */ /* 0x000e6400080011ff */
[----:B-1----:R-:W-:Y:S05]  /*21a0*/  @!P0 BRA `(.L_x_39) ;  /* 0x00000070004c8947 */ /* 0x002fea0003800000 */
.L_x_142:
[----:B------:R-:W2:Y:S01]  /*21b0*/  LDS.128 R4, [R4+0x130] ;  /* 0x0001300004047984 */ /* 0x000ea20000000c00 */
[----:B------:R-:W-:Y:S01]  /*21c0*/  ISETP.GE.AND P0, PT, R40, 0x1, PT ;  /* 0x000000012800780c */ /* 0x000fe20003f06270 */
[----:B-1----:R-:W-:Y:S01]  /*21d0*/  VIADD R2, R2, 0xb0 ;  /* 0x000000b002027836 */ /* 0x002fe20000000000 */
[----:B------:R-:W-:Y:S01]  /*21e0*/  @!PT LDS RZ, [RZ] ;  /* 0x00000000fffff984 */ /* 0x000fe20000000800 */
[----:B------:R-:W-:Y:S01]  /*21f0*/  @!PT LDS RZ, [RZ] ;  /* 0x00000000fffff984 */ /* 0x000fe20000000800 */
[----:B------:R-:W-:Y:S01]  /*2200*/  @!PT LDS RZ, [RZ] ;  /* 0x00000000fffff984 */ /* 0x000fe20000000800 */
[----:B------:R-:W-:Y:S01]  /*2210*/  @!PT LDS RZ, [RZ] ;  /* 0x00000000fffff984 */ /* 0x000fe20000000800 */
[----:B------:R1:W-:Y:S06]  /*2220*/  MEMBAR.ALL.CTA ;  /* 0x0000000000007992 */ /* 0x0003ec0000008000 */
[----:B-1----:R-:W1:Y:S01]  /*2230*/  FENCE.VIEW.ASYNC.S ;  /* 0x00000000000073c6 */ /* 0x002e620000000000 */
[----:B------:R-:W-:-:S04]  /*2240*/  PRMT R2, RZ, 0x654, R2 ;  /* 0x00000654ff027816 */ /* 0x000fc80000000002 */
[----:B-1----:R1:W-:Y:S01]  /*2250*/  SYNCS.ARRIVE.TRANS64.RED.A1T0 RZ, [R2+URZ], RZ ;  /* 0x000000ff02ff79a7 */ /* 0x0023e200081004ff */
[----:B--2---:R-:W-:-:S13]  /*2260*/  LOP3.LUT P2, RZ, R6, 0x1, RZ, 0xc0, !PT ;  /* 0x0000000106ff7812 */ /* 0x004fda000784c0ff */
[----:B------:R-:W-:Y:S01]  /*2270*/  @P2 SHF.R.U32.HI R3, RZ, 0x10, R5 ;  /* 0x00000010ff032819 */ /* 0x000fe20000011605 */
[----:B------:R-:W-:Y:S01]  /*2280*/  VOTEU.ANY UP0, P2 ;  /* 0x0000000000ff7886 */ /* 0x000fe20001000100 */
[----:B------:R-:W-:Y:S02]  /*2290*/  @P2 MOV R10, R4 ;  /* 0x00000004000a2202 */ /* 0x000fe40000000f00 */
[----:B------:R-:W-:Y:S02]  /*22a0*/  @P2 R2UR.BROADCAST UR8, R3 ;  /* 0x00000000030822ca */ /* 0x000fe400008e0000 */
[----:B------:R-:W-:-:S11]  /*22b0*/  @P2 LOP3.LUT R9, R5, 0xffff, RZ, 0xc0, !PT ;  /* 0x0000ffff05092812 */ /* 0x000fd600078ec0ff */
[----:B------:R-:W-:Y:S01]  /*22c0*/  @UP0 UMOV UR36, UR8 ;  /* 0x0000000800240c82 */ /* 0x000fe20008000000 */
[----:B-1----:R-:W-:Y:S05]  /*22d0*/  @!P0 BRA `(.L_x_40) ;  /* 0x0000000000b88947 */ /* 0x002fea0003800000 */
[----:B------:R-:W3:Y:S01]  /*22e0*/  LDC.64 R4, c[0x0][0xb18] ;  /* 0x0002c600ff047b82 */ /* 0x000ee20000000a00 */
[----:B------:R-:W-:-:S07]  /*22f0*/  ISETP.NE.AND P3, PT, R40, 0x1, PT ;  /* 0x000000012800780c */ /* 0x000fce0003f65270 */
[----:B------:R-:W1:Y:S08]  /*2300*/  LDC.64 R6, c[0x0][0xb10] ;  /* 0x0002c400ff067b82 */ /* 0x000e700000000a00 */
[----:B------:R-:W2:Y:S08]  /*2310*/  LDC R16, c[0x0][0xb20] ;  /* 0x0002c800ff107b82 */ /* 0x000eb00000000800 */
[----:B------:R-:W4:Y:S01]  /*2320*/  LDC R17, c[0x0][0xb0c] ;  /* 0x0002c300ff117b82 */ /* 0x000f220000000800 */
[----:B---3--:R-:W-:Y:S01]  /*2330*/  IMAD.HI.U32 R19, R0, R5, RZ ;  /* 0x0000000500137227 */ /* 0x008fe200078e00ff */
[----:B------:R-:W-:-:S03]  /*2340*/  ISETP.NE.AND P0, PT, R4, 0x1, PT ;  /* 0x000000010400780c */ /* 0x000fc60003f05270 */
[----:B------:R-:W-:-:S03]  /*2350*/  IMAD.HI.U32 R5, R9, R5, RZ ;  /* 0x0000000509057227 */ /* 0x000fc600078e00ff */
[----:B------:R-:W3:Y:S01]  /*2360*/  LDC.64 R2, c[0x0][0xb28] ;  /* 0x0002ca00ff027b82 */ /* 0x000ee20000000a00 */
[----:B-1----:R-:W-:-:S04]  /*2370*/  IMAD.HI.U32 R20, R8, R6, RZ ;  /* 0x0000000608147227 */ /* 0x002fc800078e00ff */
[----:B------:R-:W-:Y:S01]  /*2380*/  IMAD.HI.U32 R21, R10, R6, RZ ;  /* 0x000000060a157227 */ /* 0x000fe200078e00ff */
[----:B------:R-:W-:Y:S02]  /*2390*/  SHF.R.U32.HI R20, RZ, R7, R20 ;  /* 0x00000007ff147219 */ /* 0x000fe40000011614 */
[-C--:B--2---:R-:W-:Y:S02]  /*23a0*/  SHF.R.U32.HI R19, RZ, R16.reuse, R19 ;  /* 0x00000010ff137219 */ /* 0x084fe40000011613 */
[----:B------:R-:W-:Y:S02]  /*23b0*/  SHF.R.U32.HI R5, RZ, R16, R5 ;  /* 0x00000010ff057219 */ /* 0x000fe40000011605 */
[----:B------:R-:W-:Y:S02]  /*23c0*/  SEL R19, R0, R19, !P0 ;  /* 0x0000001300137207 */ /* 0x000fe40004000000 */
[----:B------:R-:W-:Y:S02]  /*23d0*/  SHF.R.U32.HI R21, RZ, R7, R21 ;  /* 0x00000007ff157219 */ /* 0x000fe40000011615 */
[----:B----4-:R-:W-:-:S02]  /*23e0*/  ISETP.NE.AND P1, PT, R17, 0x1, PT ;  /* 0x000000011100780c */ /* 0x010fc40003f25270 */
[----:B------:R-:W-:Y:S02]  /*23f0*/  SEL R5, R9, R5, !P0 ;  /* 0x0000000509057207 */ /* 0x000fe40004000000 */
[----:B------:R-:W-:Y:S02]  /*2400*/  SEL R20, R8, R20, !P1 ;  /* 0x0000001408147207 */ /* 0x000fe40004800000 */
[----:B------:R-:W-:Y:S01]  /*2410*/  SEL R21, R10, R21, !P1 ;  /* 0x000000150a157207 */ /* 0x000fe20004800000 */
[----:B---3--:R-:W-:-:S04]  /*2420*/  IMAD.HI.U32 R18, R19, R2, RZ ;  /* 0x0000000213127227 */ /* 0x008fc800078e00ff */
        /* <DEDUP_REMOVED lines=10> */
[----:B------:R-:W-:-:S04]  /*24d0*/  @!P0 IMAD.HI.U32 R7, R21, R2, RZ ;  /* 0x0000000215078227 */ /* 0x000fc800078e00ff */
[----:B------:R-:W-:Y:S01]  /*24e0*/  IMAD.MOV R2, RZ, RZ, -R6 ;  /* 0x000000ffff027224 */ /* 0x000fe200078e0a06 */
[----:B------:R-:W-:Y:S02]  /*24f0*/  @!P0 SHF.R.U32.HI R3, RZ, R3, R7 ;  /* 0x00000003ff038219 */ /* 0x000fe40000011607 */
[----:B------:R-:W-:Y:S01]  /*2500*/  IADD3 R7, PT, PT, -R5, RZ, RZ ;  /* 0x000000ff05077210 */ /* 0x000fe20007ffe1ff */
[----:B------:R-:W-:Y:S01]  /*2510*/  IMAD R2, R40, R2, R5 ;  /* 0x0000000228027224 */ /* 0x000fe200078e0205 */
        /* <DEDUP_REMOVED lines=10> */
.L_x_40:
[----:B------:R-:W1:Y:S02]  /*25c0*/  LDCU UR8, c[0x0][0xb30] ;  /* 0x00016600ff0877ac */ /* 0x000e640008000800 */
[----:B-1----:R-:W-:-:S09]  /*25d0*/  UISETP.NE.AND UP0, UPT, UR8, 0x1, UPT ;  /* 0x000000010800788c */ /* 0x002fd2000bf05270 */
[----:B------:R-:W-:Y:S05]  /*25e0*/  BRA.U UP0, `(.L_x_41) ;  /* 0x0000000100407547 */ /* 0x000fea000b800000 */
[----:B------:R-:W1:Y:S08]  /*25f0*/  LDC.64 R4, c[0x0][0xb10] ;  /* 0x0002c400ff047b82 */ /* 0x000e700000000a00 */
[----:B------:R-:W2:Y:S08]  /*2600*/  LDC.64 R2, c[0x0][0xb18] ;  /* 0x0002c600ff027b82 */ /* 0x000eb00000000a00 */
[----:B------:R-:W4:Y:S08]  /*2610*/  LDC R6, c[0x0][0xb20] ;  /* 0x0002c800ff067b82 */ /* 0x000f300000000800 */
[----:B------:R-:W3:Y:S01]  /*2620*/  LDC R7, c[0x0][0xb0c] ;  /* 0x0002c300ff077b82 */ /* 0x000ee20000000800 */
[----:B-1----:R-:W-:-:S05]  /*2630*/  IMAD.HI.U32 R4, R10, R4, RZ ;  /* 0x000000040a047227 */ /* 0x002fca00078e00ff */
[----:B------:R-:W-:Y:S01]  /*2640*/  SHF.R.U32.HI R4, RZ, R5, R4 ;  /* 0x00000005ff047219 */ /* 0x000fe20000011604 */
[----:B--2---:R-:W-:Y:S01]  /*2650*/  IMAD.HI.U32 R3, R9, R3, RZ ;  /* 0x0000000309037227 */ /* 0x004fe200078e00ff */
[----:B------:R-:W-:-:S04]  /*2660*/  ISETP.NE.AND P0, PT, R2, 0x1, PT ;  /* 0x000000010200780c */ /* 0x000fc80003f05270 */
[----:B----4-:R-:W-:-:S04]  /*2670*/  SHF.R.U32.HI R3, RZ, R6, R3 ;  /* 0x00000006ff037219 */ /* 0x010fc80000011603 */
[----:B------:R-:W-:Y:S02]  /*2680*/  SEL R3, R9, R3, !P0 ;  /* 0x0000000309037207 */ /* 0x000fe40004000000 */
[----:B---3--:R-:W-:-:S04]  /*2690*/  ISETP.NE.AND P1, PT, R7, 0x1, PT ;  /* 0x000000010700780c */ /* 0x008fc80003f25270 */
[----:B------:R-:W-:-:S05]  /*26a0*/  SEL R4, R10, R4, !P1 ;  /* 0x000000040a047207 */ /* 0x000fca0004800000 */
[----:B------:R-:W-:Y:S02]  /*26b0*/  IMAD.IADD R5, R3, 0x1, -R4 ;  /* 0x0000000103057824 */ /* 0x000fe400078e0a04 */
[----:B------:R-:W-:Y:S02]  /*26c0*/  IMAD.IADD R3, R4, 0x1, -R3 ;  /* 0x0000000104037824 */ /* 0x000fe400078e0a03 */
[----:B------:R-:W-:Y:S02]  /*26d0*/  IMAD R10, R5, R7, R10 ;  /* 0x00000007050a7224 */ /* 0x000fe400078e020a */
[----:B------:R-:W-:-:S07]  /*26e0*/  IMAD R9, R3, R2, R9 ;  /* 0x0000000203097224 */ /* 0x000fce00078e0209 */
.L_x_41:
[----:B------:R-:W-:Y:S01]  /*26f0*/  VIADD R14, R14, 0x1 ;  /* 0x000000010e0e7836 */ /* 0x000fe20000000000 */
[----:B------:R-:W-:Y:S01]  /*2700*/  PLOP3.LUT P1, PT, PT, PT, PT, 0x80, 0x8 ;  /* 0x000000000008781c */ /* 0x000fe20003f2f070 */
[----:B------:R-:W-:Y:S02]  /*2710*/  IMAD.IADD R21, R10, 0x1, R87 ;  /* 0x000000010a157824 */ /* 0x000fe400078e0257 */
[----:B------:R-:W-:Y:S01]  /*2720*/  IMAD.IADD R20, R9, 0x1, R86 ;  /* 0x0000000109147824 */ /* 0x000fe200078e0256 */
[----:B------:R-:W-:-:S04]  /*2730*/  ISETP.NE.AND P0, PT, R14, 0x2, PT ;  /* 0x000000020e00780c */ /* 0x000fc80003f05270 */
[----:B------:R-:W-:Y:S02]  /*2740*/  SEL R2, RZ, 0x1, P0 ;  /* 0x00000001ff027807 */ /* 0x000fe40000000000 */
[----:B------:R-:W-:Y:S02]  /*2750*/  SEL R14, R14, RZ, P0 ;  /* 0x000000ff0e0e7207 */ /* 0x000fe40000000000 */
[----:B------:R-:W-:Y:S01]  /*2760*/  LOP3.LUT R13, R13, R2, RZ, 0x3c, !PT ;  /* 0x000000020d0d7212 */ /* 0x000fe200078e3cff */
[----:B------:R-:W-:Y:S06]  /*2770*/  @P2 BRA `(.L_x_42) ;  /* 0xfffffff000382947 */ /* 0x000fec000383ffff */
[----:B------:R-:W-:Y:S01]  /*2780*/  UIADD3 UR5, UPT, UPT, UR5, 0x28, URZ ;  /* 0x0000002805057890 */ /* 0x000fe2000fffe0ff */
[----:B------:R-:W-:-:S03]  /*2790*/  SHF.L.U32 R2, R15, 0x1f, RZ ;  /* 0x0000001f0f027819 */ /* 0x000fc600000006ff */
[----:B------:R-:W-:-:S09]  /*27a0*/  ULEA UR4, UR13, UR5, 0x3 ;  /* 0x000000050d047291 */ /* 0x000fd2000f8e18ff */
[----:B------:R-:W1:Y:S02]  /*27b0*/  SYNCS.PHASECHK.TRANS64.TRYWAIT P0, [UR4], R2 ;  /* 0x00000002ff0075a7 */ /* 0x000e640008001104 */
[----:B-1----:R-:W-:Y:S05]  /*27c0*/  @!P0 BRA `(.L_x_43) ;  /* 0x0000006800d88947 */ /* 0x002fea0003800000 */
.L_x_144:
[----:B------:R-:W-:-:S04]  /*27d0*/  UIADD3 UR6, UPT, UPT, UR13, 0x1, URZ ;  /* 0x000000010d067890 */ /* 0x000fc8000fffe0ff */
[----:B------:R-:W-:-:S04]  /*27e0*/  UISETP.NE.AND UP0, UPT, UR6, 0x5, UPT ;  /* 0x000000050600788c */ /* 0x000fc8000bf05270 */
[----:B------:R-:W-:Y:S02]  /*27f0*/  USEL UR7, URZ, 0x1, UP0 ;  /* 0x00000001ff077887 */ /* 0x000fe40008000000 */
[----:B------:R-:W-:-:S04]  /*2800*/  USEL UR6, UR6, URZ, UP0 ;  /* 0x000000ff06067287 */ /* 0x000fc80008000000 */
[----:B------:R-:W-:Y:S01]  /*2810*/  ULEA UR4, UR6, UR5, 0x3 ;  /* 0x0000000506047291 */ /* 0x000fe2000f8e18ff */
[----:B-1----:R-:W-:-:S04]  /*2820*/  LOP3.LUT R2, R15, UR7, RZ, 0x3c, !PT ;  /* 0x000000070f027c12 */ /* 0x002fc8000f8e3cff */
[----:B------:R-:W-:-:S04]  /*2830*/  SHF.L.U32 R3, R2, 0x1f, RZ ;  /* 0x0000001f02037819 */ /* 0x000fc800000006ff */
[----:B------:R-:W1:Y:S02]  /*2840*/  SYNCS.PHASECHK.TRANS64.TRYWAIT P0, [UR4], R3 ;  /* 0x00000003ff0075a7 */ /* 0x000e640008001104 */
[----:B-1----:R-:W-:Y:S05]  /*2850*/  @!P0 BRA `(.L_x_44) ;  /* 0x0000006800cc8947 */ /* 0x002fea0003800000 */
.L_x_146:
[----:B------:R-:W-:-:S04]  /*2860*/  UIADD3 UR6, UPT, UPT, UR6, 0x1, URZ ;  /* 0x0000000106067890 */ /* 0x000fc8000fffe0ff */
[----:B------:R-:W-:-:S04]  /*2870*/  UISETP.NE.AND UP0, UPT, UR6, 0x5, UPT ;  /* 0x000000050600788c */ /* 0x000fc8000bf05270 */
[----:B------:R-:W-:Y:S02]  /*2880*/  USEL UR7, URZ, 0x1, UP0 ;  /* 0x00000001ff077887 */ /* 0x000fe40008000000 */
[----:B------:R-:W-:-:S04]  /*2890*/  USEL UR6, UR6, URZ, UP0 ;  /* 0x000000ff06067287 */ /* 0x000fc80008000000 */
[----:B------:R-:W-:Y:S01]  /*28a0*/  ULEA UR4, UR6, UR5, 0x3 ;  /* 0x0000000506047291 */ /* 0x000fe2000f8e18ff */
[----:B------:R-:W-:-:S04]  /*28b0*/  LOP3.LUT R2, R2, UR7, RZ, 0x3c, !PT ;  /* 0x0000000702027c12 */ /* 0x000fc8000f8e3cff */
[----:B-1----:R-:W-:-:S04]  /*28c0*/  SHF.L.U32 R3, R2, 0x1f, RZ ;  /* 0x0000001f02037819 */ /* 0x002fc800000006ff */
[----:B------:R-:W1:Y:S02]  /*28d0*/  SYNCS.PHASECHK.TRANS64.TRYWAIT P0, [UR4], R3 ;  /* 0x00000003ff0075a7 */ /* 0x000e640008001104 */
[----:B-1----:R-:W-:Y:S05]  /*28e0*/  @!P0 BRA `(.L_x_45) ;  /* 0x0000006800c08947 */ /* 0x002fea0003800000 */
.L_x_148:
        /* <DEDUP_REMOVED lines=9> */
.L_x_150:
[----:B------:R-:W-:-:S04]  /*2980*/  UIADD3 UR6, UPT, UPT, UR6, 0x1, URZ ;  /* 0x0000000106067890 */ /* 0x000fc8000fffe0ff */
[----:B------:R-:W-:-:S04]  /*2990*/  UISETP.NE.AND UP0, UPT, UR6, 0x5, UPT ;  /* 0x000000050600788c */ /* 0x000fc8000bf05270 */
[----:B------:R-:W-:Y:S02]  /*29a0*/  USEL UR4, URZ, 0x1, UP0 ;  /* 0x00000001ff047887 */ /* 0x000fe40008000000 */
[----:B------:R-:W-:-:S04]  /*29b0*/  USEL UR6, UR6, URZ, UP0 ;  /* 0x000000ff06067287 */ /* 0x000fc80008000000 */
[----:B------:R-:W-:Y:S01]  /*29c0*/  ULEA UR6, UR6, UR5, 0x3 ;  /* 0x0000000506067291 */ /* 0x000fe2000f8e18ff */
[----:B------:R-:W-:-:S04]  /*29d0*/  LOP3.LUT R2, R2, UR4, RZ, 0x3c, !PT ;  /* 0x0000000402027c12 */ /* 0x000fc8000f8e3cff */
[----:B------:R-:W-:Y:S01]  /*29e0*/  SHF.L.U32 R2, R2, 0x1f, RZ ;  /* 0x0000001f02027819 */ /* 0x000fe200000006ff */
[----:B-1-3--:R-:W-:-:S07]  /*29f0*/  IMAD.U32 R0, RZ, RZ, UR6 ;  /* 0x00000006ff007e24 */ /* 0x00afce000f8e00ff */
.L_x_47:
[----:B-1----:R1:W2:Y:S02]  /*2a00*/  SYNCS.PHASECHK.TRANS64.TRYWAIT P0, [R0+URZ], R2 ;  /* 0x00000002000075a7 */ /* 0x0022a400080011ff */
[----:B--2---:R-:W-:Y:S05]  /*2a10*/  @!P0 NANOSLEEP.SYNCS 0x989680 ;  /* 0x009896800000895d */ /* 0x004fea0003900000 */
[----:B------:R-:W2:Y:S02]  /*2a20*/  @!P0 SYNCS.PHASECHK.TRANS64 P0, [R0+URZ], R2 ;  /* 0x00000002000085a7 */ /* 0x000ea400080010ff */
[----:B--2---:R-:W-:Y:S05]  /*2a30*/  @P0 EXIT ;  /* 0x000000000000094d */ /* 0x004fea0003800000 */
[----:B------:R-:W-:Y:S05]  /*2a40*/  BRA `(.L_x_47) ;  /* 0xfffffffc00ec7947 */ /* 0x000fea000383ffff */
.L_x_22:
[----:B------:R-:W-:-:S04]  /*2a50*/  UISETP.NE.AND UP0, UPT, UR37, URZ, UPT ;  /* 0x000000ff2500728c */ /* 0x000fc8000bf05270 */
[----:B------:R-:W-:-:S09]  /*2a60*/  UISETP.NE.OR UP0, UPT, UR5, 0x1, UP0 ;  /* 0x000000010500788c */ /* 0x000fd20008705670 */
[----:B------:R-:W-:Y:S05]  /*2a70*/  BRA.U UP0, `(.L_x_48) ;  /* 0x00000005004c7547 */ /* 0x000fea000b800000 */
[----:B------:R-:W-:Y:S01]  /*2a80*/  HFMA2 R3, -RZ, RZ, 0, 0 ;  /* 0x00000000ff037431 */ /* 0x000fe200000001ff */
[----:B------:R-:W-:Y:S01]  /*2a90*/  ISETP.GE.U32.AND P2, PT, R9, 0x8, PT ;  /* 0x000000080900780c */ /* 0x000fe20003f46070 */
[----:B------:R-:W-:Y:S01]  /*2aa0*/  IMAD.MOV.U32 R12, RZ, RZ, 0x1 ;  /* 0x00000001ff0c7424 */ /* 0x000fe200078e00ff */
[----:B------:R-:W-:Y:S01]  /*2ab0*/  CS2R R10, SRZ ;  /* 0x00000000000a7805 */ /* 0x000fe2000001ff00 */
[----:B------:R-:W-:Y:S01]  /*2ac0*/  IMAD.MOV.U32 R8, RZ, RZ, RZ ;  /* 0x000000ffff087224 */ /* 0x000fe200078e00ff */
[----:B------:R-:W-:Y:S01]  /*2ad0*/  UMOV UR4, 0x400 ;  /* 0x0000040000047882 */ /* 0x000fe20000000000 */
[----:B------:R-:W-:Y:S01]  /*2ae0*/  UMOV UR6, URZ ;  /* 0x000000ff00067c82 */ /* 0x000fe20008000000 */
[----:B------:R-:W-:-:S12]  /*2af0*/  ULEA UR37, UR37, UR4, 0x18 ;  /* 0x0000000425257291 */ /* 0x000fd8000f8ec0ff */
.L_x_52:
[----:B------:R-:W-:Y:S02]  /*2b00*/  LEA R0, R3, UR37, 0x3 ;  /* 0x0000002503007c11 */ /* 0x000fe4000f8e18ff */
[----:B------:R-:W-:-:S03]  /*2b10*/  SHF.L.U32 R4, R8, 0x1f, RZ ;  /* 0x0000001f08047819 */ /* 0x000fc600000006ff */
[----:B------:R-:W-:Y:S01]  /*2b20*/  VIADD R5, R0, 0x110 ;  /* 0x0000011000057836 */ /* 0x000fe20000000000 */
[----:B------:R-:W1:Y:S02]  /*2b30*/  SYNCS.PHASECHK.TRANS64.TRYWAIT P0, [R0+URZ+0x100], R4 ;  /* 0x00010004000075a7 */ /* 0x000e6400080011ff */
[----:B-1----:R-:W-:Y:S05]  /*2b40*/  @!P0 BRA `(.L_x_49) ;  /* 0x0000006800588947 */ /* 0x002fea0003800000 */
.L_x_151:
[----:B------:R-:W-:Y:S01]  /*2b50*/  ULEA UR5, UR6, UR37, 0x3 ;  /* 0x0000002506057291 */ /* 0x000fe2000f8e18ff */
[----:B-1----:R-:W-:Y:S01]  /*2b60*/  PRMT R0, RZ, 0x654, R5 ;  /* 0x00000654ff007816 */ /* 0x002fe20000000005 */
[----:B------:R-:W-:Y:S01]  /*2b70*/  @!P2 IMAD.MOV.U32 R4, RZ, RZ, 0x10 ;  /* 0x00000010ff04a424 */ /* 0x000fe200078e00ff */
[----:B------:R-:W-:Y:S01]  /*2b80*/  SHF.L.U32 R5, R12, 0x1f, RZ ;  /* 0x0000001f0c057819 */ /* 0x000fe200000006ff */
[----:B------:R-:W-:Y:S01]  /*2b90*/  UIADD3 UR4, UPT, UPT, UR5, 0xa0, URZ ;  /* 0x000000a005047890 */ /* 0x000fe2000fffe0ff */
[----:B------:R1:W-:Y:S05]  /*2ba0*/  SYNCS.ARRIVE.TRANS64.RED.A1T0 RZ, [R0+URZ], RZ ;  /* 0x000000ff00ff79a7 */ /* 0x0003ea00081004ff */
[----:B------:R-:W-:Y:S01]  /*2bb0*/  IMAD.U32 R6, RZ, RZ, UR4 ;  /* 0x00000004ff067e24 */ /* 0x000fe2000f8e00ff */
[----:B------:R-:W2:Y:S04]  /*2bc0*/  SYNCS.PHASECHK.TRANS64.TRYWAIT P0, [UR5+0xb0], R5 ;  /* 0x0000b005ff0075a7 */ /* 0x000ea80008001105 */
[----:B------:R-:W-:Y:S01]  /*2bd0*/  PRMT R6, R9, 0x654, R6 ;  /* 0x0000065409067816 */ /* 0x000fe20000000006 */
[----:B-12---:R-:W-:Y:S06]  /*2be0*/  @!P0 BRA `(.L_x_50) ;  /* 0x0000006800448947 */ /* 0x006fec0003800000 */
.L_x_153:
[----:B------:R-:W-:Y:S01]  /*2bf0*/  ULEA UR4, UR6, UR37, 0x4 ;  /* 0x0000002506047291 */ /* 0x000fe2000f8e20ff */
[----:B------:R-:W-:Y:S01]  /*2c00*/  SEL R2, R6, R2, !P2 ;  /* 0x0000000206027207 */ /* 0x000fe20005000000 */
[----:B------:R-:W-:Y:S01]  /*2c10*/  UIADD3 UR5, UPT, UPT, UR5, 0xa0, URZ ;  /* 0x000000a005057890 */ /* 0x000fe2000fffe0ff */
[----:B-1----:R-:W-:Y:S01]  /*2c20*/  LEA R0, R11, UR37, 0x3 ;  /* 0x000000250b007c11 */ /* 0x002fe2000f8e18ff */
[----:B------:R-:W-:Y:S01]  /*2c30*/  UIADD3 UR4, UPT, UPT, UR4, 0x130, URZ ;  /* 0x0000013004047890 */ /* 0x000fe2000fffe0ff */
[----:B------:R1:W-:Y:S01]  /*2c40*/  @!P2 SYNCS.ARRIVE.TRANS64.RED RZ, [R2+URZ], R4 ;  /* 0x0000000402ffa9a7 */ /* 0x0003e200080004ff */
[----:B------:R-:W-:Y:S01]  /*2c50*/  UIADD3 UR6, UPT, UPT, UR6, 0x1, URZ ;  /* 0x0000000106067890 */ /* 0x000fe2000fffe0ff */
[----:B------:R-:W-:-:S03]  /*2c60*/  VIADD R3, R3, 0x1 ;  /* 0x0000000103037836 */ /* 0x000fc60000000000 */
[----:B------:R-:W-:Y:S02]  /*2c70*/  UISETP.NE.AND UP0, UPT, UR6, 0x2, UPT ;  /* 0x000000020600788c */ /* 0x000fe4000bf05270 */
[----:B------:R-:W-:Y:S01]  /*2c80*/  ISETP.NE.AND P0, PT, R3, 0x2, PT ;  /* 0x000000020300780c */ /* 0x000fe20003f05270 */
[----:B------:R-:W-:Y:S06]  /*2c90*/  UGETNEXTWORKID.BROADCAST [UR4], [UR5] ;  /* 0x00000000040073ca */ /* 0x000fec0008000100 */
[----:B------:R-:W-:Y:S02]  /*2ca0*/  USEL UR4, URZ, 0x1, UP0 ;  /* 0x00000001ff047887 */ /* 0x000fe40008000000 */
[----:B------:R-:W-:-:S04]  /*2cb0*/  USEL UR6, UR6, URZ, UP0 ;  /* 0x000000ff06067287 */ /* 0x000fc80008000000 */
[----:B------:R-:W-:Y:S02]  /*2cc0*/  LOP3.LUT R12, R12, UR4, RZ, 0x3c, !PT ;  /* 0x000000040c0c7c12 */ /* 0x000fe4000f8e3cff */
[----:B-1----:R-:W-:-:S04]  /*2cd0*/  SHF.L.U32 R4, R10, 0x1f, RZ ;  /* 0x0000001f0a047819 */ /* 0x002fc800000006ff */
[----:B------:R-:W1:Y:S02]  /*2ce0*/  SYNCS.PHASECHK.TRANS64.TRYWAIT P1, [R0+URZ+0xa0], R4 ;  /* 0x0000a004000075a7 */ /* 0x000e6400080211ff */
[----:B-1----:R-:W-:Y:S05]  /*2cf0*/  @!P1 BRA `(.L_x_51) ;  /* 0x0000006800189947 */ /* 0x002fea0003800000 */
.L_x_154:
[----:B-1----:R-:W-:Y:S01]  /*2d00*/  LEA R4, R11, UR37, 0x4 ;  /* 0x000000250b047c11 */ /* 0x002fe2000f8e20ff */
[----:B------:R-:W-:Y:S01]  /*2d10*/  VIADD R0, R0, 0xb0 ;  /* 0x000000b000007836 */ /* 0x000fe20000000000 */
[----:B------:R-:W-:Y:S01]  /*2d20*/  SEL R3, R3, RZ, P0 ;  /* 0x000000ff03037207 */ /* 0x000fe20000000000 */
[----:B------:R-:W-:-:S03]  /*2d30*/  VIADD R11, R11, 0x1 ;  /* 0x000000010b0b7836 */ /* 0x000fc60000000000 */
[----:B------:R-:W1:Y:S01]  /*2d40*/  LDS.128 R4, [R4+0x130] ;  /* 0x0001300004047984 */ /* 0x000e620000000c00 */
[----:B------:R-:W-:Y:S02]  /*2d50*/  PRMT R0, RZ, 0x654, R0 ;  /* 0x00000654ff007816 */ /* 0x000fe40000000000 */
[C---:B------:R-:W-:Y:S01]  /*2d60*/  ISETP.NE.AND P1, PT, R11.reuse, 0x2, PT ;  /* 0x000000020b00780c */ /* 0x040fe20003f25270 */
[----:B------:R-:W-:Y:S01]  /*2d70*/  @!PT LDS RZ, [RZ] ;  /* 0x00000000fffff984 */ /* 0x000fe20000000800 */
[----:B------:R-:W-:Y:S01]  /*2d80*/  @!PT LDS RZ, [RZ] ;  /* 0x00000000fffff984 */ /* 0x000fe20000000800 */
[----:B------:R-:W-:Y:S01]  /*2d90*/  @!PT LDS RZ, [RZ] ;  /* 0x00000000fffff984 */ /* 0x000fe20000000800 */
[----:B------:R-:W-:Y:S01]  /*2da0*/  @!PT LDS RZ, [RZ] ;  /* 0x00000000fffff984 */ /* 0x000fe20000000800 */
[----:B------:R2:W-:Y:S06]  /*2db0*/  MEMBAR.ALL.CTA ;  /* 0x0000000000007992 */ /* 0x0005ec0000008000 */
[----:B--2---:R-:W2:Y:S01]  /*2dc0*/  FENCE.VIEW.ASYNC.S ;  /* 0x00000000000073c6 */ /* 0x004ea20000000000 */
[----:B------:R-:W-:Y:S01]  /*2dd0*/  SEL R11, R11, RZ, P1 ;  /* 0x000000ff0b0b7207 */ /* 0x000fe20000800000 */
[----:B--2---:R2:W-:Y:S01]  /*2de0*/  SYNCS.ARRIVE.TRANS64.RED.A1T0 RZ, [R0+URZ], RZ ;  /* 0x000000ff00ff79a7 */ /* 0x0045e200081004ff */
[----:B-1----:R-:W-:-:S02]  /*2df0*/  LOP3.LUT P3, RZ, R6, 0x1, RZ, 0xc0, !PT ;  /* 0x0000000106ff7812 */ /* 0x002fc4000786c0ff */
[----:B------:R-:W-:-:S04]  /*2e00*/  SEL R4, RZ, 0x1, P1 ;  /* 0x00000001ff047807 */ /* 0x000fc80000800000 */
[----:B------:R-:W-:Y:S02]  /*2e10*/  LOP3.LUT R10, R10, R4, RZ, 0x3c, !PT ;  /* 0x000000040a0a7212 */ /* 0x000fe400078e3cff */
[----:B--2---:R-:W-:-:S04]  /*2e20*/  SEL R0, RZ, 0x1, P0 ;  /* 0x00000001ff007807 */ /* 0x004fc80000000000 */
[----:B------:R-:W-:Y:S01]  /*2e30*/  LOP3.LUT R8, R8, R0, RZ, 0x3c, !PT ;  /* 0x0000000008087212 */ /* 0x000fe200078e3cff */
[----:B------:R-:W-:Y:S06]  /*2e40*/  @P3 BRA `(.L_x_52) ;  /* 0xfffffffc002c3947 */ /* 0x000fec000383ffff */
[----:B------:R-:W-:Y:S01]  /*2e50*/  ULEA UR5, UR6, UR37, 0x3 ;  /* 0x0000002506057291 */ /* 0x000fe2000f8e18ff */
[----:B------:R-:W-:-:S08]  /*2e60*/  SHF.L.U32 R2, R12, 0x1f, RZ ;  /* 0x0000001f0c027819 */ /* 0x000fd000000006ff */
[----:B------:R-:W1:Y:S02]  /*2e70*/  SYNCS.PHASECHK.TRANS64 P0, [UR5+0xb0], R2 ;  /* 0x0000b002ff0075a7 */ /* 0x000e640008001005 */
[----:B-1----:R-:W-:Y:S05]  /*2e80*/  @P0 BRA `(.L_x_53) ;  /* 0x0000000000080947 */ /* 0x002fea0003800000 */
[----:B------:R-:W1:Y:S02]  /*2e90*/  SYNCS.PHASECHK.TRANS64.TRYWAIT P0, [UR5+0xb0], R2 ;  /* 0x0000b002ff0075a7 */ /* 0x000e640008001105 */
[----:B-1----:R-:W-:Y:S05]  /*2ea0*/  @!P0 BRA `(.L_x_54) ;  /* 0x0000006400c08947 */ /* 0x002fea0003800000 */
.L_x_53:
[----:B------:R-:W-:-:S04]  /*2eb0*/  UIADD3 UR4, UPT, UPT, UR6, 0x1, URZ ;  /* 0x0000000106047890 */ /* 0x000fc8000fffe0ff */
[----:B------:R-:W-:-:S04]  /*2ec0*/  UISETP.NE.AND UP0, UPT, UR4, 0x2, UPT ;  /* 0x000000020400788c */ /* 0x000fc8000bf05270 */
[----:B------:R-:W-:Y:S02]  /*2ed0*/  USEL UR7, URZ, 0x1, UP0 ;  /* 0x00000001ff077887 */ /* 0x000fe40008000000 */
[----:B------:R-:W-:-:S04]  /*2ee0*/  USEL UR4, UR4, URZ, UP0 ;  /* 0x000000ff04047287 */ /* 0x000fc80008000000 */
[----:B------:R-:W-:Y:S01]  /*2ef0*/  ULEA UR4, UR4, UR37, 0x3 ;  /* 0x0000002504047291 */ /* 0x000fe2000f8e18ff */
[----:B-1----:R-:W-:-:S04]  /*2f00*/  LOP3.LUT R2, R12, UR7, RZ, 0x3c, !PT ;  /* 0x000000070c027c12 */ /* 0x002fc8000f8e3cff */
[----:B------:R-:W-:-:S04]  /*2f10*/  SHF.L.U32 R0, R2, 0x1f, RZ ;  /* 0x0000001f02007819 */ /* 0x000fc800000006ff */
[----:B------:R-:W1:Y:S02]  /*2f20*/  SYNCS.PHASECHK.TRANS64 P0, [UR4+0xb0], R0 ;  /* 0x0000b000ff0075a7 */ /* 0x000e640008001004 */
[----:B-1----:R-:W-:Y:S05]  /*2f30*/  @P0 EXIT ;  /* 0x000000000000094d */ /* 0x002fea0003800000 */
[----:B------:R-:W-:Y:S02]  /*2f40*/  SHF.L.U32 R2, R2, 0x1f, RZ ;  /* 0x0000001f02027819 */ /* 0x000fe400000006ff */
[----:B------:R-:W-:-:S07]  /*2f50*/  MOV R0, UR4 ;  /* 0x0000000400007c02 */ /* 0x000fce0008000f00 */
.L_x_55:
[----:B-1----:R1:W2:Y:S02]  /*2f60*/  SYNCS.PHASECHK.TRANS64.TRYWAIT P0, [R0+URZ+0xb0], R2 ;  /* 0x0000b002000075a7 */ /* 0x0022a400080011ff */
[----:B--2---:R-:W-:Y:S05]  /*2f70*/  @!P0 NANOSLEEP.SYNCS 0x989680 ;  /* 0x009896800000895d */ /* 0x004fea0003900000 */
[----:B------:R-:W2:Y:S02]  /*2f80*/  @!P0 SYNCS.PHASECHK.TRANS64 P0, [R0+URZ+0xb0], R2 ;  /* 0x0000b002000085a7 */ /* 0x000ea400080010ff */
[----:B--2---:R-:W-:Y:S05]  /*2f90*/  @P0 EXIT ;  /* 0x000000000000094d */ /* 0x004fea0003800000 */
[----:B------:R-:W-:Y:S05]  /*2fa0*/  BRA `(.L_x_55) ;  /* 0xfffffffc00ec7947 */ /* 0x000fea000383ffff */
.L_x_48:
[----:B------:R-:W-:Y:S05]  /*2fb0*/  BRA.U UP3, `(.L_x_56) ;  /* 0x0000000d03bc7547 */ /* 0x000fea000b800000 */
[----:B------:R-:W-:Y:S01]  /*2fc0*/  UMOV UR4, 0x40 ;  /* 0x0000004000047882 */ /* 0x000fe20000000000 */
[----:B------:R-:W-:Y:S01]  /*2fd0*/  NOP ;  /* 0x0000000000007918 */ /* 0x000fe20000000000 */
[----:B------:R-:W-:Y:S01]  /*2fe0*/  ULEA UR4, UR37, UR4, 0x18 ;  /* 0x0000000425047291 */ /* 0x000fe2000f8ec0ff */
[----:B------:R-:W-:Y:S02]  /*2ff0*/  UMOV UR5, 0x400 ;  /* 0x0000040000057882 */ /* 0x000fe40000000000 */
[----:B------:R-:W-:-:S06]  /*3000*/  ULEA UR37, UR37, UR5, 0x18 ;  /* 0x0000000525257291 */ /* 0x000fcc000f8ec0ff */
[----:B------:R-:W1:Y:S02]  /*3010*/  LDS.U8 R2, [UR4+0x1c] ;  /* 0x00001c04ff027984 */ /* 0x000e640008000000 */
[----:B-1----:R-:W-:-:S13]  /*3020*/  ISETP.NE.AND P0, PT, R2, RZ, PT ;  /* 0x000000ff0200720c */ /* 0x002fda0003f05270 */
[----:B------:R-:W-:Y:S05]  /*3030*/  @P0 BRA `(.L_x_57) ;  /* 0x0000000000580947 */ /* 0x000fea0003800000 */
[----:B------:R-:W-:-:S13]  /*3040*/  ELECT P0, URZ, PT ;  /* 0x0000000000ff782f */ /* 0x000fda0003800000 */
[----:B------:R-:W-:Y:S05]  /*3050*/  @!P0 BRA `(.L_x_58) ;  /* 0x0000000000608947 */ /* 0x000fea0003800000 */
[----:B------:R-:W-:Y:S01]  /*3060*/  UMOV UR5, 0x10 ;  /* 0x0000001000057882 */ /* 0x000fe20000000000 */
[----:B------:R-:W-:Y:S01]  /*3070*/  HFMA2 R2, -RZ, RZ, 0, 5.9604644775390625e-08 ;  /* 0x00000001ff027431 */ /* 0x000fe200000001ff */
[----:B------:R-:W-:-:S03]  /*3080*/  MOV R3, 0xffff ;  /* 0x0000ffff00037802 */ /* 0x000fc60000000f00 */
[----:B------:R-:W-:Y:S04]  /*3090*/  DEPBAR.LE SB1, 0x36 ;  /* 0x00009d800000791a */ /* 0x000fe80000000000 */
[----:B------:R-:W1:Y:S02]  /*30a0*/  UTCATOMSWS.FIND_AND_SET.ALIGN UP0, UR5, UR5 ;  /* 0x00000005000575e3 */ /* 0x000e640008000800 */
[----:B-1----:R-:W-:Y:S01]  /*30b0*/  MOV R4, UR5 ;  /* 0x0000000500047c02 */ /* 0x002fe20008000f00 */
[----:B------:R-:W-:Y:S06]  /*30c0*/  BRA.U UP0, `(.L_x_59) ;  /* 0x0000000100187547 */ /* 0x000fec000b800000 */
.L_x_60:
[----:B------:R-:W-:Y:S05]  /*30d0*/  NANOSLEEP 0x64 ;  /* 0x000000640000795d */ /* 0x000fea0003800000 */
[----:B------:R-:W-:-:S05]  /*30e0*/  UMOV UR5, 0x10 ;  /* 0x0000001000057882 */ /* 0x000fca0000000000 */
[----:B------:R-:W-:Y:S04]  /*30f0*/  DEPBAR.LE SB1, 0x36 ;  /* 0x00009d800000791a */ /* 0x000fe80000000000 */
[----:B------:R-:W1:Y:S02]  /*3100*/  UTCATOMSWS.FIND_AND_SET.ALIGN UP0, UR5, UR5 ;  /* 0x00000005000575e3 */ /* 0x000e640008000800 */
[----:B-1----:R-:W-:Y:S01]  /*3110*/  MOV R4, UR5 ;  /* 0x0000000500047c02 */ /* 0x002fe20008000f00 */
[----:B------:R-:W-:Y:S05]  /*3120*/  BRA.U !UP0, `(.L_x_60) ;  /* 0xfffffffd08e87547 */ /* 0x000fea000b83ffff */
.L_x_59:
[-C--:B------:R-:W-:Y:S02]  /*3130*/  SHF.L.U32 R3, R3, R4.reuse, RZ ;  /* 0x0000000403037219 */ /* 0x080fe400000006ff */
[----:B------:R-:W-:Y:S01]  /*3140*/  SHF.L.U32 R2, R2, R4, RZ ;  /* 0x0000000402027219 */ /* 0x000fe200000006ff */
[----:B------:R-:W-:Y:S02]  /*3150*/  IMAD.SHL.U32 R4, R4, 0x20, RZ ;  /* 0x0000002004047824 */ /* 0x000fe400078e00ff */
[----:B------:R1:W-:Y:S04]  /*3160*/  ATOMS.OR RZ, [UR4+0x14], R3 ;  /* 0x00001403ffff798c */ /* 0x0003e8000b000004 */
[----:B------:R1:W-:Y:S04]  /*3170*/  ATOMS.OR RZ, [UR4+0x18], R2 ;  /* 0x00001802ffff798c */ /* 0x0003e8000b000004 */
[----:B------:R1:W-:Y:S01]  /*3180*/  STS [UR37+0x150], R4 ;  /* 0x00015004ff007988 */ /* 0x0003e20008000825 */
[----:B------:R-:W-:Y:S05]  /*3190*/  BRA `(.L_x_58) ;  /* 0x0000000000107947 */ /* 0x000fea0003800000 */
.L_x_57:
[----:B------:R-:W-:-:S05]  /*31a0*/  MOV R2, 0xffffffff ;  /* 0xffffffff00027802 */ /* 0x000fca0000000f00 */
[----:B------:R1:W-:Y:S02]  /*31b0*/  STS [UR37+0x150], R2 ;  /* 0x00015002ff007988 */ /* 0x0003e40008000825 */
[----:B-1----:R-:W-:Y:S02]  /*31c0*/  MOV R2, 0x31e0 ;  /* 0x000031e000027802 */ /* 0x002fe40000000f00 */
[----:B-----5:R-:W-:Y:S05]  /*31d0*/  CALL.REL.NOINC `($__internal_1_$__cuda_sm10x_tcgen05_guardrail_trap_phase_invalid_during_alloc) ;  /* 0x0000006c000c7944 */ /* 0x020fea0003c00000 */
.L_x_58:
[----:B------:R-:W-:Y:S05]  /*31e0*/  WARPSYNC.ALL ;  /* 0x0000000000007948 */ /* 0x000fea0003800000 */
[----:B------:R-:W2:Y:S01]  /*31f0*/  S2UR UR5, SR_CgaCtaId ;  /* 0x00000000000579c3 */ /* 0x000ea20000008800 */
[----:B------:R-:W-:Y:S01]  /*3200*/  UMOV UR4, 0x400 ;  /* 0x0000040000047882 */ /* 0x000fe20000000000 */
[----:B------:R-:W-:-:S06]  /*3210*/  NOP ;  /* 0x0000000000007918 */ /* 0x000fcc0000000000 */
[----:B------:R-:W-:Y:S06]  /*3220*/  BAR.ARV 0x6, 0xa0 ;  /* 0x0182800000007b1d */ /* 0x000fec0000002000 */
[----:B------:R-:W3:Y:S01]  /*3230*/  LDCU UR7, c[0x0][0x38c] ;  /* 0x00007180ff0777ac */ /* 0x000ee20008000800 */
[----:B------:R-:W-:Y:S01]  /*3240*/  LOP3.LUT R0, R0, 0xffff, RZ, 0xc0, !PT ;  /* 0x0000ffff00007812 */ /* 0x000fe200078ec0ff */
[----:B------:R-:W-:Y:S01]  /*3250*/  IMAD.MOV.U32 R11, RZ, RZ, 0x1 ;  /* 0x00000001ff0b7424 */ /* 0x000fe200078e00ff */
[----:B------:R-:W-:Y:S01]  /*3260*/  CS2R R8, SRZ ;  /* 0x0000000000087805 */ /* 0x000fe2000001ff00 */
[----:B------:R-:W4:Y:S01]  /*3270*/  LDCU UR6, c[0x0][0x38c] ;  /* 0x00007180ff0677ac */ /* 0x000f220008000800 */
[----:B------:R-:W-:Y:S01]  /*3280*/  R2UR UR9, R0 ;  /* 0x00000000000972ca */ /* 0x000fe200000e0000 */
[----:B------:R-:W-:Y:S01]  /*3290*/  IMAD.MOV.U32 R10, RZ, RZ, RZ ;  /* 0x000000ffff0a7224 */ /* 0x000fe200078e00ff */
[----:B------:R-:W-:Y:S01]  /*32a0*/  UMOV UR16, URZ ;  /* 0x000000ff00107c82 */ /* 0x000fe20008000000 */
[----:B------:R-:W-:Y:S01]  /*32b0*/  UMOV UR15, URZ ;  /* 0x000000ff000f7c82 */ /* 0x000fe20008000000 */
[----:B--2---:R-:W-:Y:S01]  /*32c0*/  ULEA UR5, UR5, UR4, 0x18 ;  /* 0x0000000405057291 */ /* 0x004fe2000f8ec0ff */
[----:B------:R-:W-:Y:S01]  /*32d0*/  UMOV UR24, 0x0 ;  /* 0x0000000000187882 */ /* 0x000fe20000000000 */
[----:B------:R-:W-:-:S02]  /*32e0*/  UMOV UR25, 0x8208010 ;  /* 0x0820801000197882 */ /* 0x000fc40000000000 */
[----:B------:R-:W-:Y:S02]  /*32f0*/  UIADD3 UR11, UPT, UPT, UR5, 0x8400, URZ ;  /* 0x00008400050b7890 */ /* 0x000fe4000fffe0ff */
[----:B------:R-:W-:Y:S02]  /*3300*/  UIADD3 UR12, UPT, UPT, UR5, 0x1c400, URZ ;  /* 0x0001c400050c7890 */ /* 0x000fe4000fffe0ff */
[----:B---3--:R-:W-:Y:S01]  /*3310*/  UIADD3 UR7, UPT, UPT, UR7, 0x3f, URZ ;  /* 0x0000003f07077890 */ /* 0x008fe2000fffe0ff */
[----:B-1----:R-:W1:Y:S01]  /*3320*/  LDS R2, [UR5+0x150] ;  /* 0x00015005ff027984 */ /* 0x002e620008000800 */
[----:B------:R-:W-:Y:S02]  /*3330*/  USHF.R.U32.HI UR11, URZ, 0x4, UR11 ;  /* 0x00000004ff0b7899 */ /* 0x000fe4000801160b */
[----:B------:R-:W-:Y:S02]  /*3340*/  USHF.R.S32.HI UR4, URZ, 0x1f, UR7 ;  /* 0x0000001fff047899 */ /* 0x000fe40008011407 */
[----:B------:R-:W-:-:S02]  /*3350*/  USHF.R.U32.HI UR12, URZ, 0x4, UR12 ;  /* 0x00000004ff0c7899 */ /* 0x000fc4000801160c */
[----:B------:R-:W-:Y:S02]  /*3360*/  ULEA.HI UR4, UR4, UR7, URZ, 0x6 ;  /* 0x0000000704047291 */ /* 0x000fe4000f8f30ff */
[----:B------:R-:W-:Y:S02]  /*3370*/  ULOP3.LUT UR11, UR11, 0x3fff, URZ, 0xc0, !UPT ;  /* 0x00003fff0b0b7892 */ /* 0x000fe4000f8ec0ff */
[----:B------:R-:W-:Y:S02]  /*3380*/  USHF.R.S32.HI UR4, URZ, 0x6, UR4 ;  /* 0x00000006ff047899 */ /* 0x000fe40008011404 */
[----:B------:R-:W-:Y:S02]  /*3390*/  ULOP3.LUT UR12, UR12, 0x3fff, URZ, 0xc0, !UPT ;  /* 0x00003fff0c0c7892 */ /* 0x000fe4000f8ec0ff */
[----:B------:R-:W-:Y:S01]  /*33a0*/  UISETP.LT.AND UP0, UPT, UR4, 0x1, UPT ;  /* 0x000000010400788c */ /* 0x000fe2000bf01270 */
[----:B------:R-:W-:Y:S01]  /*33b0*/  UMOV UR22, 0x0 ;  /* 0x0000000000167882 */ /* 0x000fe20000000000 */
[----:B------:R-:W-:-:S02]  /*33c0*/  UMOV UR23, 0x8208010 ;  /* 0x0820801000177882 */ /* 0x000fc40000000000 */
[----:B------:R-:W-:Y:S02]  /*33d0*/  USEL UR10, UR4, 0x1, !UP0 ;  /* 0x00000001040a7887 */ /* 0x000fe4000c000000 */
[----:B------:R-:W-:Y:S02]  /*33e0*/  ULOP3.LUT UR11, UR11, 0x2000000, URZ, 0xfc, !UPT ;  /* 0x020000000b0b7892 */ /* 0x000fe4000f8efcff */
[----:B------:R-:W-:Y:S02]  /*33f0*/  ULOP3.LUT UR12, UR12, 0x10000, URZ, 0xfc, !UPT ;  /* 0x000100000c0c7892 */ /* 0x000fe4000f8efcff */
[----:B------:R-:W-:Y:S02]  /*3400*/  UIADD3 UR10, UPT, UPT, -UR10, URZ, URZ ;  /* 0x000000ff0a0a7290 */ /* 0x000fe4000fffe1ff */
[----:B----4-:R-:W-:Y:S01]  /*3410*/  UISETP.GE.AND UP3, UPT, UR6, 0x1, UPT ;  /* 0x000000010600788c */ /* 0x010fe2000bf66270 */
[----:B------:R-:W-:Y:S01]  /*3420*/  UMOV UR20, 0x0 ;  /* 0x0000000000147882 */ /* 0x000fe20000000000 */
[----:B------:R-:W-:Y:S01]  /*3430*/  UMOV UR21, 0x8208010 ;  /* 0x0820801000157882 */ /* 0x000fe20000000000 */
[----:B------:R-:W-:Y:S01]  /*3440*/  UMOV UR18, 0x0 ;  /* 0x0000000000127882 */ /* 0x000fe20000000000 */
[----:B------:R-:W-:Y:S01]  /*3450*/  UMOV UR19, 0x8208010 ;  /* 0x0820801000137882 */ /* 0x000fe20000000000 */
[----:B-1----:R-:W-:-:S15]  /*3460*/  R2UR UR17, R2 ;  /* 0x00000000021172ca */ /* 0x002fde00000e0000 */
.L_x_67:
[----:B------:R-:W-:Y:S02]  /*3470*/  LEA R0, R10, UR5, 0x3 ;  /* 0x000000050a007c11 */ /* 0x000fe4000f8e18ff */
[----:B------:R-:W-:Y:S02]  /*3480*/  SHF.L.U32 R2, R9, 0x1f, RZ ;  /* 0x0000001f09027819 */ /* 0x000fe400000006ff */
[----:B------:R-:W-:Y:S01]  /*3490*/  PLOP3.LUT P0, PT, PT, PT, UP3, 0x80, 0x8 ;  /* 0x000000000008781c */ /* 0x000fe20003f0f038 */
[----:B------:R-:W-:Y:S01]  /*34a0*/  VIADD R3, R0, 0xb0 ;  /* 0x000000b000037836 */ /* 0x000fe20000000000 */
[----:B-1----:R-:W1:Y:S02]  /*34b0*/  SYNCS.PHASECHK.TRANS64.TRYWAIT P1, [R0+URZ+0xa0], R2 ;  /* 0x0000a002000075a7 */ /* 0x002e6400080211ff */
[----:B-1-3--:R-:W-:Y:S09]  /*34c0*/  @!P1 BRA `(.L_x_61) ;  /* 0x0000006000509947 */ /* 0x00aff20003800000 */
.L_x_156:
[----:B------:R-:W-:Y:S01]  /*34d0*/  LEA R4, R10, UR5, 0x4 ;  /* 0x000000050a047c11 */ /* 0x000fe2000f8e20ff */
[----:B------:R-:W-:Y:S01]  /*34e0*/  @UP3 ULEA UR6, UR15, UR5, 0x3 ;  /* 0x000000050f063291 */ /* 0x000fe2000f8e18ff */
[----:B------:R-:W-:Y:S01]  /*34f0*/  PLOP3.LUT P2, PT, PT, PT, PT, 0x80, 0x8 ;  /* 0x000000000008781c */ /* 0x000fe20003f4f070 */
[----:B------:R-:W-:Y:S01]  /*3500*/  ULEA UR7, UR16, UR5, 0x3 ;  /* 0x0000000510077291 */ /* 0x000fe2000f8e18ff */
[----:B------:R-:W-:Y:S01]  /*3510*/  PRMT R3, RZ, 0x654, R3 ;  /* 0x00000654ff037816 */ /* 0x000fe20000000003 */
[----:B------:R-:W-:Y:S01]  /*3520*/  ULEA UR8, UR16, UR17, 0x7 ;  /* 0x0000001110087291 */ /* 0x000fe2000f8e38ff */
[----:B------:R-:W2:Y:S01]  /*3530*/  LDS.128 R4, [R4+0x130] ;  /* 0x0001300004047984 */ /* 0x000ea20000000c00 */
[----:B-1----:R-:W-:Y:S02]  /*3540*/  @P0 SHF.L.U32 R2, R8, 0x1f, RZ ;  /* 0x0000001f08020819 */ /* 0x002fe400000006ff */
[----:B------:R-:W-:Y:S01]  /*3550*/  SHF.L.U32 R0, R11, 0x1f, RZ ;  /* 0x0000001f0b007819 */ /* 0x000fe200000006ff */
[----:B------:R-:W-:Y:S01]  /*3560*/  @!PT LDS RZ, [RZ] ;  /* 0x00000000fffff984 */ /* 0x000fe20000000800 */
[----:B------:R-:W-:Y:S01]  /*3570*/  @!PT LDS RZ, [RZ] ;  /* 0x00000000fffff984 */ /* 0x000fe20000000800 */
[----:B------:R-:W-:Y:S01]  /*3580*/  @!PT LDS RZ, [RZ] ;  /* 0x00000000fffff984 */ /* 0x000fe20000000800 */
[----:B------:R-:W-:Y:S01]  /*3590*/  @!PT LDS RZ, [RZ] ;  /* 0x00000000fffff984 */ /* 0x000fe20000000800 */
[----:B------:R1:W-:Y:S06]  /*35a0*/  MEMBAR.ALL.CTA ;  /* 0x0000000000007992 */ /* 0x0003ec0000008000 */
[----:B-1----:R-:W1:Y:S02]  /*35b0*/  FENCE.VIEW.ASYNC.S ;  /* 0x00000000000073c6 */ /* 0x002e640000000000 */
[----:B-1----:R1:W-:Y:S01]  /*35c0*/  SYNCS.ARRIVE.TRANS64.RED.A1T0 RZ, [R3+URZ], RZ ;  /* 0x000000ff03ff79a7 */ /* 0x0023e200081004ff */
[----:B------:R1:W3:Y:S01]  /*35d0*/  @P0 SYNCS.PHASECHK.TRANS64.TRYWAIT P2, [UR6], R2 ;  /* 0x00000002ff0005a7 */ /* 0x0002e20008041106 */
[----:B--2---:R-:W-:Y:S01]  /*35e0*/  LOP3.LUT P1, RZ, R6, 0x1, RZ, 0xc0, !PT ;  /* 0x0000000106ff7812 */ /* 0x004fe2000782c0ff */
[----:B------:R-:W2:Y:S02]  /*35f0*/  SYNCS.PHASECHK.TRANS64.TRYWAIT P0, [UR7+0xe0], R0 ;  /* 0x0000e000ff0075a7 */ /* 0x000ea40008001107 */
[----:B-123--:R-:W-:Y:S10]  /*3600*/  @!P0 BRA `(.L_x_62) ;  /* 0x0000006000148947 */ /* 0x00eff40003800000 */
.L_x_158:
[----:B------:R-:W-:Y:S01]  /*3610*/  IADD3 R10, PT, PT, R10, 0x1, RZ ;  /* 0x000000010a0a7810 */ /* 0x000fe20007ffe0ff */
[----:B------:R-:W-:Y:S06]  /*3620*/  BRA.U !UP3, `(.L_x_63) ;  /* 0x000000010bc07547 */ /* 0x000fec000b800000 */
[----:B------:R-:W-:Y:S01]  /*3630*/  UPLOP3.LUT UP4, UPT, UPT, UPT, UPT, 0x40, 0x4 ;  /* 0x000000000004789c */ /* 0x000fe20003f8e870 */
[----:B------:R-:W-:Y:S01]  /*3640*/  UMOV UR14, UR10 ;  /* 0x0000000a000e7c82 */ /* 0x000fe20008000000 */
[----:B------:R-:W-:Y:S01]  /*3650*/  UMOV UR13, UR4 ;  /* 0x00000004000d7c82 */ /* 0x000fe20008000000 */
[----:B------:R-:W-:-:S08]  /*3660*/  UMOV UR42, UR15 ;  /* 0x0000000f002a7c82 */ /* 0x000fd00008000000 */
.L_x_66:
[----:B------:R-:W-:Y:S02]  /*3670*/  UIADD3 UR14, UPT, UPT, UR14, 0x1, URZ ;  /* 0x000000010e0e7890 */ /* 0x000fe4000fffe0ff */
[----:B--2---:R-:W-:Y:S02]  /*3680*/  ULEA UR6, UR42, UR5, 0x3 ;  /* 0x000000052a067291 */ /* 0x004fe4000f8e18ff */
[----:B------:R-:W-:Y:S01]  /*3690*/  UISETP.NE.AND UP0, UPT, UR14, URZ, UPT ;  /* 0x000000ff0e00728c */ /* 0x000fe2000bf05270 */
[----:B---3--:R-:W-:Y:S10]  /*36a0*/  @P2 BRA `(.L_x_64) ;  /* 0x00000000000c2947 */ /* 0x008ff40003800000 */
[----:B-1----:R-:W-:Y:S04]  /*36b0*/  SHF.L.U32 R2, R8, 0x1f, RZ ;  /* 0x0000001f08027819 */ /* 0x002fe800000006ff */
[----:B------:R-:W1:Y:S02]  /*36c0*/  SYNCS.PHASECHK.TRANS64.TRYWAIT P0, [UR6], R2 ;  /* 0x00000002ff0075a7 */ /* 0x000e640008001106 */
[----:B-1----:R-:W-:Y:S05]  /*36d0*/  @!P0 BRA `(.L_x_65) ;  /* 0x0000005c00f88947 */ /* 0x002fea0003800000 */
.L_x_64:
[----:B------:R-:W-:Y:S01]  /*36e0*/  UISETP.NE.AND UP1, UPT, UR13, 0x1, UPT ;  /* 0x000000010d00788c */ /* 0x000fe2000bf25270 */
[----:B------:R-:W-:Y:S01]  /*36f0*/  PLOP3.LUT P2, PT, PT, PT, PT, 0x80, 0x8 ;  /* 0x000000000008781c */ /* 0x000fe20003f4f070 */
[----:B------:R-:W-:Y:S02]  /*3700*/  UIADD3 UR15, UPT, UPT, UR42, 0x1, URZ ;  /* 0x000000012a0f7890 */ /* 0x000fe4000fffe0ff */
[----:B------:R-:W-:Y:S02]  /*3710*/  ULEA UR28, UR42, UR12, 0xa ;  /* 0x0000000c2a1c7291 */ /* 0x000fe4000f8e50ff */
[----:B------:R-:W-:Y:S01]  /*3720*/  UISETP.NE.AND UP2, UPT, UR15, 0x5, UPT ;  /* 0x000000050f00788c */ /* 0x000fe2000bf45270 */
[----:B------:R-:W-:Y:S01]  /*3730*/  PLOP3.LUT P0, PT, PT, PT, UP1, 0x80, 0x8 ;  /* 0x000000000008781c */ /* 0x000fe20003f0f018 */
[----:B------:R-:W-:Y:S02]  /*3740*/  UIADD3 UR40, UPT, UPT, UR28, 0x2, URZ ;  /* 0x000000021c287890 */ /* 0x000fe4000fffe0ff */
[----:B------:R-:W-:Y:S02]  /*3750*/  USEL UR27, URZ, 0x1, UP2 ;  /* 0x00000001ff1b7887 */ /* 0x000fe40009000000 */
[----:B------:R-:W-:Y:S02]  /*3760*/  USEL UR15, UR15, URZ, UP2 ;  /* 0x000000ff0f0f7287 */ /* 0x000fe40009000000 */
[----:B------:R-:W-:Y:S02]  /*3770*/  UIADD3 UR36, UPT, UPT, UR28, 0x4, URZ ;  /* 0x000000041c247890 */ /* 0x000fe4000fffe0ff */
[----:B------:R-:W-:Y:S01]  /*3780*/  @UP1 ULEA UR26, UR15, UR5, 0x3 ;  /* 0x000000050f1a1291 */ /* 0x000fe2000f8e18ff */
[----:B------:R-:W-:Y:S01]  /*3790*/  LOP3.LUT R8, R8, UR27, RZ, 0x3c, !PT ;  /* 0x0000001b08087c12 */ /* 0x000fe2000f8e3cff */
[----:B------:R-:W-:Y:S02]  /*37a0*/  UIADD3 UR32, UPT, UPT, UR28, 0x6, URZ ;  /* 0x000000061c207890 */ /* 0x000fe4000fffe0ff */
[----:B------:R-:W-:Y:S01]  /*37b0*/  UIADD3 UR6, UPT, UPT, UR6, 0x28, URZ ;  /* 0x0000002806067890 */ /* 0x000fe2000fffe0ff */
[----:B-1----:R-:W-:Y:S01]  /*37c0*/  @P0 SHF.L.U32 R0, R8, 0x1f, RZ ;  /* 0x0000001f08000819 */ /* 0x002fe200000006ff */
[----:B------:R-:W-:Y:S01]  /*37d0*/  UIADD3 UR13, UPT, UPT, UR13, -0x1, URZ ;  /* 0xffffffff0d0d7890 */ /* 0x000fe2000fffe0ff */
[----:B------:R-:W-:Y:S02]  /*37e0*/  UMOV UR29, 0x40004040 ;  /* 0x40004040001d7882 */ /* 0x000fe40000000000 */
[----:B------:R2:W3:Y:S01]  /*37f0*/  @P0 SYNCS.PHASECHK.TRANS64.TRYWAIT P2, [UR26], R0 ;  /* 0x00000000ff0005a7 */ /* 0x0004e2000804111a */
[----:B------:R-:W-:Y:S01]  /*3800*/  ULEA UR26, UR42, UR11, 0xa ;  /* 0x0000000b2a1a7291 */ /* 0x000fe2000f8e50ff */
[----:B------:R-:W-:Y:S01]  /*3810*/  UMOV UR27, 0x40004040 ;  /* 0x40004040001b7882 */ /* 0x000fe20000000000 */
[----:B------:R-:W-:Y:S02]  /*3820*/  UMOV UR41, 0x40004040 ;  /* 0x4000404000297882 */ /* 0x000fe40000000000 */
[----:B------:R-:W-:Y:S02]  /*3830*/  UIADD3 UR38, UPT, UPT, UR26, 0x80, URZ ;  /* 0x000000801a267890 */ /* 0x000fe4000fffe0ff */
[----:B------:R-:W-:Y:S02]  /*3840*/  UIADD3 UR34, UPT, UPT, UR26, 0x100, URZ ;  /* 0x000001001a227890 */ /* 0x000fe4000fffe0ff */
[----:B------:R-:W-:Y:S01]  /*3850*/  UIADD3 UR30, UPT, UPT, UR26, 0x180, URZ ;  /* 0x000001801a1e7890 */ /* 0x000fe2000fffe0ff */
[----:B------:R2:W-:Y:S01]  /*3860*/  UTCHMMA gdesc[UR26], gdesc[UR28], tmem[UR8], tmem[UR24], idesc[UR25], UP4 ;  /* 0x00ff181c1a0075ea */ /* 0x0005e2000a000008 */
[----:B------:R-:W-:Y:S01]  /*3870*/  UPLOP3.LUT UP4, UPT, UPT, UPT, UPT, 0x80, 0x8 ;  /* 0x000000000008789c */ /* 0x000fe20003f8f070 */
[----:B------:R-:W-:Y:S01]  /*3880*/  UMOV UR39, 0x40004040 ;  /* 0x4000404000277882 */ /* 0x000fe20000000000 */
[----:B------:R-:W-:Y:S01]  /*3890*/  UMOV UR37, 0x40004040 ;  /* 0x4000404000257882 */ /* 0x000fe20000000000 */
[----:B------:R2:W-:Y:S01]  /*38a0*/  UTCHMMA gdesc[UR38], gdesc[UR40], tmem[UR8], tmem[UR22], idesc[UR23], UPT ;  /* 0x00ff1628260075ea */ /* 0x0005e2000b800008 */
[----:B------:R-:W-:Y:S01]  /*38b0*/  UMOV UR35, 0x40004040 ;  /* 0x4000404000237882 */ /* 0x000fe20000000000 */
[----:B------:R-:W-:Y:S01]  /*38c0*/  UMOV UR33, 0x40004040 ;  /* 0x4000404000217882 */ /* 0x000fe20000000000 */
[----:B------:R-:W-:Y:S01]  /*38d0*/  UMOV UR31, 0x40004040 ;  /* 0x40004040001f7882 */ /* 0x000fe20000000000 */
[----:B------:R2:W-:Y:S01]  /*38e0*/  UTCHMMA gdesc[UR34], gdesc[UR36], tmem[UR8], tmem[UR20], idesc[UR21], UPT ;  /* 0x00ff1424220075ea */ /* 0x0005e2000b800008 */
[----:B------:R2:W-:Y:S01]  /*38f0*/  UTCHMMA gdesc[UR30], gdesc[UR32], tmem[UR8], tmem[UR18], idesc[UR19], UPT ;  /* 0x00ff12201e0075ea */ /* 0x0005e2000b800008 */
[----:B------:R2:W-:Y:S01]  /*3900*/  UTCBAR.MULTICAST [UR6], URZ, UR9 ;  /* 0x000000ff060073e9 */ /* 0x0005e20008000809 */
[----:B------:R-:W-:Y:S01]  /*3910*/  UMOV UR42, UR15 ;  /* 0x0000000f002a7c82 */ /* 0x000fe20008000000 */
[----:B------:R-:W-:Y:S05]  /*3920*/  BRA.U UP0, `(.L_x_66) ;  /* 0xfffffffd00507547 */ /* 0x000fea000b83ffff */
.L_x_63:
[----:B------:R-:W-:Y:S01]  /*3930*/  UIADD3 UR16, UPT, UPT, UR16, 0x1, URZ ;  /* 0x0000000110107890 */ /* 0x000fe2000fffe0ff */
[C---:B------:R-:W-:Y:S01]  /*3940*/  ISETP.NE.AND P0, PT, R10.reuse, 0x2, PT ;  /* 0x000000020a00780c */ /* 0x040fe20003f05270 */
[----:B------:R-:W-:Y:S02]  /*3950*/  UIADD3 UR7, UPT, UPT, UR7, 0xc0, URZ ;  /* 0x000000c007077890 */ /* 0x000fe4000fffe0ff */
[----:B------:R-:W-:Y:S01]  /*3960*/  UISETP.NE.AND UP0, UPT, UR16, 0x4, UPT ;  /* 0x000000041000788c */ /* 0x000fe2000bf05270 */
[----:B-12---:R-:W-:Y:S02]  /*3970*/  SEL R0, RZ, 0x1, P0 ;  /* 0x00000001ff007807 */ /* 0x006fe40000000000 */
[----:B------:R-:W-:Y:S01]  /*3980*/  SEL R10, R10, RZ, P0 ;  /* 0x000000ff0a0a7207 */ /* 0x000fe20000000000 */
[----:B------:R-:W-:Y:S01]  /*3990*/  USEL UR6, URZ, 0x1, UP0 ;  /* 0x00000001ff067887 */ /* 0x000fe20008000000 */
[----:B------:R-:W-:Y:S01]  /*39a0*/  LOP3.LUT R9, R9, R0, RZ, 0x3c, !PT ;  /* 0x0000000009097212 */ /* 0x000fe200078e3cff */
[----:B------:R-:W-:Y:S01]  /*39b0*/  USEL UR16, UR16, URZ, UP0 ;  /* 0x000000ff10107287 */ /* 0x000fe20008000000 */
[----:B------:R1:W-:Y:S03]  /*39c0*/  UTCBAR [UR7], URZ ;  /* 0x000000ff070073e9 */ /* 0x0003e600080000ff */
[----:B------:R-:W-:Y:S01]  /*39d0*/  LOP3.LUT R11, R11, UR6, RZ, 0x3c, !PT ;  /* 0x000000060b0b7c12 */ /* 0x000fe2000f8e3cff */
[----:B------:R-:W-:Y:S07]  /*39e0*/  @P1 BRA `(.L_x_67) ;  /* 0xfffffff800a01947 */ /* 0x000fee000383ffff */
[----:B------:R-:W2:Y:S01]  /*39f0*/  S2UR UR4, SR_CgaCtaId ;  /* 0x00000000000479c3 */ /* 0x000ea20000008800 */
[----:B------:R-:W-:Y:S01]  /*3a00*/  ELECT P0, URZ, PT ;  /* 0x0000000000ff782f */ /* 0x000fe20003800000 */
[----:B------:R-:W-:Y:S01]  /*3a10*/  IMAD.MOV.U32 R0, RZ, RZ, 0x1 ;  /* 0x00000001ff007424 */ /* 0x000fe200078e00ff */
[----:B------:R-:W-:Y:S01]  /*3a20*/  UIADD3 UR5, UPT, UPT, UR5, 0xe0, URZ ;  /* 0x000000e005057890 */ /* 0x000fe2000fffe0ff */
[----:B------:R-:W-:Y:S01]  /*3a30*/  SHF.L.U32 R2, R11, 0x1f, RZ ;  /* 0x0000001f0b027819 */ /* 0x000fe200000006ff */
[----:B------:R-:W-:-:S03]  /*3a40*/  UMOV UR6, 0x40 ;  /* 0x0000004000067882 */ /* 0x000fc60000000000 */
[----:B------:R-:W-:Y:S01]  /*3a50*/  UVIRTCOUNT.DEALLOC.SMPOOL 0x80 ;  /* 0x000000800000784c */ /* 0x000fe20000000000 */
[----:B--2---:R-:W-:Y:S02]  /*3a60*/  ULEA UR4, UR4, UR6, 0x18 ;  /* 0x0000000604047291 */ /* 0x004fe4000f8ec0ff */
[----:B------:R-:W-:-:S07]  /*3a70*/  ULEA UR6, UR16, UR5, 0x3 ;  /* 0x0000000510067291 */ /* 0x000fce000f8e18ff */
[----:B------:R2:W-:Y:S02]  /*3a80*/  @P0 STS.U8 [UR4+0x1c], R0 ;  /* 0x00001c00ff000988 */ /* 0x0005e40008000004 */
[----:B------:R-:W4:Y:S02]  /*3a90*/  SYNCS.PHASECHK.TRANS64.TRYWAIT P0, [UR6], R2 ;  /* 0x00000002ff0075a7 */ /* 0x000f240008001106 */
[----:B--2-4-:R-:W-:Y:S05]  /*3aa0*/  @!P0 BRA `(.L_x_68) ;  /* 0x0000005c001c8947 */ /* 0x014fea0003800000 */
.L_x_161:
[----:B-1----:R-:W-:-:S04]  /*3ab0*/  UIADD3 UR7, UPT, UPT, UR16, 0x1, URZ ;  /* 0x0000000110077890 */ /* 0x002fc8000fffe0ff */
[----:B------:R-:W-:-:S04]  /*3ac0*/  UISETP.NE.AND UP0, UPT, UR7, 0x4, UPT ;  /* 0x000000040700788c */ /* 0x000fc8000bf05270 */
[----:B------:R-:W-:Y:S02]  /*3ad0*/  USEL UR8, URZ, 0x1, UP0 ;  /* 0x00000001ff087887 */ /* 0x000fe40008000000 */
[----:B------:R-:W-:-:S04]  /*3ae0*/  USEL UR7, UR7, URZ, UP0 ;  /* 0x000000ff07077287 */ /* 0x000fc80008000000 */
[----:B------:R-:W-:Y:S01]  /*3af0*/  ULEA UR6, UR7, UR5, 0x3 ;  /* 0x0000000507067291 */ /* 0x000fe2000f8e18ff */
[----:B--2---:R-:W-:-:S04]  /*3b00*/  LOP3.LUT R2, R11, UR8, RZ, 0x3c, !PT ;  /* 0x000000080b027c12 */ /* 0x004fc8000f8e3cff */
[----:B------:R-:W-:-:S04]  /*3b10*/  SHF.L.U32 R3, R2, 0x1f, RZ ;  /* 0x0000001f02037819 */ /* 0x000fc800000006ff */
[----:B------:R-:W1:Y:S02]  /*3b20*/  SYNCS.PHASECHK.TRANS64.TRYWAIT P0, [UR6], R3 ;  /* 0x00000003ff0075a7 */ /* 0x000e640008001106 */
[----:B-1----:R-:W-:Y:S05]  /*3b30*/  @!P0 BRA `(.L_x_69) ;  /* 0x0000005c00108947 */ /* 0x002fea0003800000 */
.L_x_163:
        /* <DEDUP_REMOVED lines=9> */
.L_x_165:
[----:B------:R-:W-:-:S04]  /*3bd0*/  UIADD3 UR7, UPT, UPT, UR7, 0x1, URZ ;  /* 0x0000000107077890 */ /* 0x000fc8000fffe0ff */
[----:B------:R-:W-:-:S04]  /*3be0*/  UISETP.NE.AND UP0, UPT, UR7, 0x4, UPT ;  /* 0x000000040700788c */ /* 0x000fc8000bf05270 */
[----:B------:R-:W-:Y:S02]  /*3bf0*/  USEL UR6, URZ, 0x1, UP0 ;  /* 0x00000001ff067887 */ /* 0x000fe40008000000 */
[----:B------:R-:W-:-:S04]  /*3c00*/  USEL UR7, UR7, URZ, UP0 ;  /* 0x000000ff07077287 */ /* 0x000fc80008000000 */
[----:B------:R-:W-:Y:S01]  /*3c10*/  ULEA UR7, UR7, UR5, 0x3 ;  /* 0x0000000507077291 */ /* 0x000fe2000f8e18ff */
[----:B------:R-:W-:-:S04]  /*3c20*/  LOP3.LUT R2, R2, UR6, RZ, 0x3c, !PT ;  /* 0x0000000602027c12 */ /* 0x000fc8000f8e3cff */
[----:B------:R-:W-:-:S04]  /*3c30*/  SHF.L.U32 R2, R2, 0x1f, RZ ;  /* 0x0000001f02027819 */ /* 0x000fc800000006ff */
[----:B------:R-:W2:Y:S02]  /*3c40*/  SYNCS.PHASECHK.TRANS64.TRYWAIT P0, [UR7], R2 ;  /* 0x00000002ff0075a7 */ /* 0x000ea40008001107 */
[----:B--2---:R-:W-:Y:S05]  /*3c50*/  @!P0 BRA `(.L_x_71) ;  /* 0x0000005800f88947 */ /* 0x004fea0003800000 */
.L_x_167:
[----:B------:R-:W-:Y:S01]  /*3c60*/  NOP ;  /* 0x0000000000007918 */ /* 0x000fe20000000000 */
[----:B-1----:R-:W1:Y:S01]  /*3c70*/  LDS R0, [UR4+0x14] ;  /* 0x00001404ff007984 */ /* 0x002e620008000800 */
[----:B------:R-:W-:Y:S01]  /*3c80*/  ULOP3.LUT UR6, UR17, 0xffff, URZ, 0xc0, !UPT ;  /* 0x0000ffff11067892 */ /* 0x000fe2000f8ec0ff */
[----:B------:R-:W-:Y:S01]  /*3c90*/  UMOV UR8, 0xffff ;  /* 0x0000ffff00087882 */ /* 0x000fe20000000000 */
[----:B------:R-:W-:Y:S02]  /*3ca0*/  UMOV UR5, 0x1 ;  /* 0x0000000100057882 */ /* 0x000fe40000000000 */
[----:B------:R-:W-:-:S04]  /*3cb0*/  USHF.R.U32.HI UR6, URZ, 0x5, UR6 ;  /* 0x00000005ff067899 */ /* 0x000fc80008011606 */
[----:B------:R-:W-:Y:S02]  /*3cc0*/  USHF.L.U32 UR8, UR8, UR6, URZ ;  /* 0x0000000608087299 */ /* 0x000fe400080006ff */
[----:B------:R-:W-:-:S04]  /*3cd0*/  USHF.L.U32 UR5, UR5, UR6, URZ ;  /* 0x0000000605057299 */ /* 0x000fc800080006ff */
[----:B-1----:R-:W-:-:S04]  /*3ce0*/  LOP3.LUT R0, R0, UR8, RZ, 0xc0, !PT ;  /* 0x0000000800007c12 */ /* 0x002fc8000f8ec0ff */
[----:B------:R-:W-:-:S13]  /*3cf0*/  ISETP.NE.AND P0, PT, R0, UR8, PT ;  /* 0x0000000800007c0c */ /* 0x000fda000bf05270 */
[----:B------:R-:W-:Y:S05]  /*3d00*/  @P0 BRA `(.L_x_72) ;  /* 0x0000000000580947 */ /* 0x000fea0003800000 */
[----:B------:R-:W1:Y:S02]  /*3d10*/  LDS R0, [UR4+0x18] ;  /* 0x00001804ff007984 */ /* 0x000e640008000800 */
[----:B-1----:R-:W-:-:S04]  /*3d20*/  LOP3.LUT R0, R0, UR5, RZ, 0xc0, !PT ;  /* 0x0000000500007c12 */ /* 0x002fc8000f8ec0ff */
[----:B------:R-:W-:-:S13]  /*3d30*/  ISETP.NE.AND P0, PT, R0, UR5, PT ;  /* 0x0000000500007c0c */ /* 0x000fda000bf05270 */
[----:B------:R-:W-:Y:S05]  /*3d40*/  @P0 BRA `(.L_x_73) ;  /* 0x00000000003c0947 */ /* 0x000fea0003800000 */
[----:B------:R-:W1:Y:S01]  /*3d50*/  S2R R2, SR_LANEID ;  /* 0x0000000000027919 */ /* 0x000e620000000000 */
[----:B------:R-:W-:Y:S01]  /*3d60*/  ULOP3.LUT UR8, URZ, UR8, URZ, 0x33, !UPT ;  /* 0x00000008ff087292 */ /* 0x000fe2000f8e33ff */
[----:B------:R-:W-:Y:S02]  /*3d70*/  VOTEU.ANY UR7, UPT, PT ;  /* 0x0000000000077886 */ /* 0x000fe400038e0100 */
[----:B------:R-:W-:-:S03]  /*3d80*/  UFLO.U32 UR7, UR7 ;  /* 0x00000007000772bd */ /* 0x000fc600080e0000 */
[----:B------:R-:W-:-:S04]  /*3d90*/  IMAD.U32 R0, RZ, RZ, UR8 ;  /* 0x00000008ff007e24 */ /* 0x000fc8000f8e00ff */
[----:B------:R2:W4:Y:S02]  /*3da0*/  REDUX UR6, R0 ;  /* 0x00000000000673c4 */ /* 0x0005240000000000 */
[----:B------:R1:W-:Y:S02]  /*3db0*/  UTCATOMSWS.AND URZ, UR8 ;  /* 0x0000000800ff79e3 */ /* 0x0003e40008000000 */
[----:B-1----:R-:W-:Y:S02]  /*3dc0*/  ISETP.EQ.U32.AND P0, PT, R2, UR7, PT ;  /* 0x0000000702007c0c */ /* 0x002fe4000bf02070 */
[----:B--2---:R-:W-:Y:S02]  /*3dd0*/  LOP3.LUT R0, RZ, UR5, RZ, 0x33, !PT ;  /* 0x00000005ff007c12 */ /* 0x004fe4000f8e33ff */
[----:B----4-:R-:W-:Y:S02]  /*3de0*/  MOV R2, UR6 ;  /* 0x0000000600027c02 */ /* 0x010fe40008000f00 */
[----:B------:R-:W1:Y:S07]  /*3df0*/  REDUX UR5, R0 ;  /* 0x00000000000573c4 */ /* 0x000e6e0000000000 */
[----:B------:R2:W-:Y:S01]  /*3e00*/  @P0 ATOMS.AND RZ, [UR4+0x14], R2 ;  /* 0x00001402ffff098c */ /* 0x0005e2000a800004 */
[----:B-1----:R-:W-:-:S05]  /*3e10*/  IMAD.U32 R0, RZ, RZ, UR5 ;  /* 0x00000005ff007e24 */ /* 0x002fca000f8e00ff */
[----:B------:R2:W-:Y:S01]  /*3e20*/  @P0 ATOMS.AND RZ, [UR4+0x18], R0 ;  /* 0x00001800ffff098c */ /* 0x0005e2000a800004 */
[----:B------:R-:W-:Y:S05]  /*3e30*/  BRA `(.L_x_74) ;  /* 0x0000000000147947 */ /* 0x000fea0003800000 */
.L_x_73:
[----:B------:R-:W-:Y:S02]  /*3e40*/  MOV R2, 0x3e60 ;  /* 0x00003e6000027802 */ /* 0x000fe40000000f00 */
[----:B---3-5:R-:W-:Y:S05]  /*3e50*/  CALL.REL.NOINC `($__internal_0_$__cuda_sm10x_tcgen05_guardrail_trap_col_being_dealloced_not_returned_by_alloc) ;  /* 0x0000005c00e07944 */ /* 0x028fea0003c00000 */
[----:B------:R-:W-:Y:S05]  /*3e60*/  BRA `(.L_x_74) ;  /* 0x0000000000087947 */ /* 0x000fea0003800000 */
.L_x_72:
[----:B------:R-:W-:Y:S02]  /*3e70*/  MOV R2, 0x3e90 ;  /* 0x00003e9000027802 */ /* 0x000fe40000000f00 */
[----:B---3-5:R-:W-:Y:S05]  /*3e80*/  CALL.REL.NOINC `($__internal_2_$__cuda_sm10x_tcgen05_guardrail_trap_unallocated_columns_being_dealloced) ;  /* 0x0000005c00ec7944 */ /* 0x028fea0003c00000 */
.L_x_74:
[----:B------:R-:W-:Y:S01]  /*3e90*/  NOP ;  /* 0x0000000000007918 */ /* 0x000fe20000000000 */
[----:B------:R-:W-:Y:S05]  /*3ea0*/  EXIT ;  /* 0x000000000000794d */ /* 0x000fea0003800000 */
.L_x_56:
[----:B------:R-:W-:-:S09]  /*3eb0*/  UISETP.NE.OR UP4, UPT, UR5, 0x3, !UP4 ;  /* 0x000000030500788c */ /* 0x000fd2000e785670 */
[----:B------:R-:W-:Y:S05]  /*3ec0*/  BRA.U UP4, `(.L_x_75) ;  /* 0x0000000d04fc7547 */ /* 0x000fea000b800000 */
[----:B------:R-:W1:Y:S01]  /*3ed0*/  LDC R0, c[0x0][0xb30] ;  /* 0x0002cc00ff007b82 */ /* 0x000e620000000800 */
[----:B------:R-:W-:Y:S01]  /*3ee0*/  UMOV UR4, 0x400 ;  /* 0x0000040000047882 */ /* 0x000fe20000000000 */
[----:B------:R-:W-:Y:S01]  /*3ef0*/  HFMA2 R31, -RZ, RZ, 0, 0 ;  /* 0x00000000ff1f7431 */ /* 0x000fe200000001ff */
[----:B------:R-:W-:Y:S01]  /*3f00*/  ULEA UR4, UR37, UR4, 0x18 ;  /* 0x0000000425047291 */ /* 0x000fe2000f8ec0ff */
[----:B------:R-:W-:Y:S01]  /*3f10*/  IMAD.MOV.U32 R33, RZ, RZ, 0x1 ;  /* 0x00000001ff217424 */ /* 0x000fe200078e00ff */
[----:B------:R-:W-:Y:S01]  /*3f20*/  MOV R29, 0x2000 ;  /* 0x00002000001d7802 */ /* 0x000fe20000000f00 */
[----:B------:R-:W-:Y:S01]  /*3f30*/  IMAD.MOV.U32 R32, RZ, RZ, RZ ;  /* 0x000000ffff207224 */ /* 0x000fe200078e00ff */
[----:B------:R-:W-:Y:S01]  /*3f40*/  UIADD3 UR5, UPT, UPT, UR4, 0x68, URZ ;  /* 0x0000006804057890 */ /* 0x000fe2000fffe0ff */
[----:B------:R-:W2:Y:S01]  /*3f50*/  LDC R28, c[0x0][0x370] ;  /* 0x0000dc00ff1c7b82 */ /* 0x000ea20000000800 */
[----:B------:R-:W-:Y:S02]  /*3f60*/  UPLOP3.LUT UP0, UPT, UPT, UPT, UPT, 0x40, 0x4 ;  /* 0x000000000004789c */ /* 0x000fe40003f0e870 */
[----:B------:R-:W-:-:S02]  /*3f70*/  UIADD3 UR33, UPT, UPT, UR4, 0x50, URZ ;  /* 0x0000005004217890 */ /* 0x000fc4000fffe0ff */
[----:B------:R-:W-:Y:S02]  /*3f80*/  UIADD3 UR25, UPT, UPT, UR4, 0x58, URZ ;  /* 0x0000005804197890 */ /* 0x000fe4000fffe0ff */
[----:B------:R-:W-:Y:S01]  /*3f90*/  UIADD3 UR17, UPT, UPT, UR4, 0x60, URZ ;  /* 0x0000006004117890 */ /* 0x000fe2000fffe0ff */
[----:B------:R-:W3:Y:S01]  /*3fa0*/  LDC R3, c[0x0][0xb0c] ;  /* 0x0002c300ff037b82 */ /* 0x000ee20000000800 */
[----:B------:R-:W-:-:S07]  /*3fb0*/  UPRMT UR5, UR37, 0x654, UR5 ;  /* 0x0000065425057896 */ /* 0x000fce0008000005 */
[----:B------:R-:W4:Y:S01]  /*3fc0*/  LDC R22, c[0x0][0xb20] ;  /* 0x0002c800ff167b82 */ /* 0x000f220000000800 */
[----:B-1----:R-:W-:-:S07]  /*3fd0*/  ISETP.NE.AND P1, PT, R0, 0x1, PT ;  /* 0x000000010000780c */ /* 0x002fce0003f25270 */
[----:B------:R-:W1:Y:S08]  /*3fe0*/  LDC.64 R34, c[0x0][0x348] ;  /* 0x0000d200ff227b82 */ /* 0x000e700000000a00 */
[----:B------:R-:W1:Y:S08]  /*3ff0*/  LDC.64 R14, c[0x0][0x888] ;  /* 0x00022200ff0e7b82 */ /* 0x000e700000000a00 */
[----:B------:R-:W1:Y:S08]  /*4000*/  LDC.64 R18, c[0x0][0xb10] ;  /* 0x0002c400ff127b82 */ /* 0x000e700000000a00 */
[----:B------:R-:W1:Y:S08]  /*4010*/  LDC.64 R6, c[0x0][0xb18] ;  /* 0x0002c600ff067b82 */ /* 0x000e700000000a00 */
[----:B------:R-:W1:Y:S08]  /*4020*/  LDC.64 R4, c[0x0][0xb28] ;  /* 0x0002ca00ff047b82 */ /* 0x000e700000000a00 */
[----:B------:R-:W1:Y:S08]  /*4030*/  LDC.64 R16, c[0x0][0x890] ;  /* 0x00022400ff107b82 */ /* 0x000e700000000a00 */
[----:B--234-:R-:W1:Y:S02]  /*4040*/  LDC R23, c[0x0][0x374] ;  /* 0x0000dd00ff177b82 */ /* 0x01ce640000000800 */
.L_x_86:
[C---:B------:R-:W-:Y:S02]  /*4050*/  LEA R0, R32.reuse, UR4, 0x3 ;  /* 0x0000000420007c11 */ /* 0x040fe4000f8e18ff */
[----:B------:R-:W-:Y:S02]  /*4060*/  SHF.L.U32 R2, R31, 0x1f, RZ ;  /* 0x0000001f1f027819 */ /* 0x000fe400000006ff */
[----:B------:R-:W-:Y:S02]  /*4070*/  LEA R24, R32, UR4, 0x4 ;  /* 0x0000000420187c11 */ /* 0x000fe4000f8e20ff */
[----:B--2---:R-:W2:Y:S02]  /*4080*/  SYNCS.PHASECHK.TRANS64.TRYWAIT P0, [R0+URZ+0xa0], R2 ;  /* 0x0000a002000075a7 */ /* 0x004ea400080011ff */
[----:B--2---:R-:W-:Y:S05]  /*4090*/  @!P0 BRA `(.L_x_76) ;  /* 0x0000005800008947 */ /* 0x004fea0003800000 */
.L_x_168:
[----:B------:R-:W-:Y:S01]  /*40a0*/  ISETP.GE.AND P0, PT, R40, 0x1, PT ;  /* 0x000000012800780c */ /* 0x000fe20003f06270 */
[----:B------:R-:W3:Y:S01]  /*40b0*/  LDS.128 R24, [R24+0x130] ;  /* 0x0001300018187984 */ /* 0x000ee20000000c00 */
[----:B--2---:R-:W-:Y:S01]  /*40c0*/  VIADD R0, R0, 0xb0 ;  /* 0x000000b000007836 */ /* 0x004fe20000000000 */
[----:B------:R-:W-:Y:S01]  /*40d0*/  @!PT LDS RZ, [RZ] ;  /* 0x00000000fffff984 */ /* 0x000fe20000000800 */
[----:B------:R-:W-:Y:S01]  /*40e0*/  @!PT LDS RZ, [RZ] ;  /* 0x00000000fffff984 */ /* 0x000fe20000000800 */
[----:B------:R-:W-:Y:S01]  /*40f0*/  @!PT LDS RZ, [RZ] ;  /* 0x00000000fffff984 */ /* 0x000fe20000000800 */
[----:B------:R-:W-:Y:S01]  /*4100*/  @!PT LDS RZ, [RZ] ;  /* 0x00000000fffff984 */ /* 0x000fe20000000800 */
[----:B------:R2:W-:Y:S06]  /*4110*/  MEMBAR.ALL.CTA ;  /* 0x0000000000007992 */ /* 0x0005ec0000008000 */
[----:B--2---:R-:W2:Y:S01]  /*4120*/  FENCE.VIEW.ASYNC.S ;  /* 0x00000000000073c6 */ /* 0x004ea20000000000 */
[----:B------:R-:W-:Y:S04]  /*4130*/  PRMT R0, RZ, 0x654, R0 ;  /* 0x00000654ff007816 */ /* 0x000fe80000000000 */
[----:B--2---:R2:W-:Y:S01]  /*4140*/  SYNCS.ARRIVE.TRANS64.RED.A1T0 RZ, [R0+URZ], RZ ;  /* 0x000000ff00ff79a7 */ /* 0x0045e200081004ff */
[----:B---3--:R-:W-:Y:S11]  /*4150*/  LOP3.LUT P3, RZ, R26, 0x1, RZ, 0xc0, !PT ;  /* 0x000000011aff7812 */ /* 0x008ff6000786c0ff */
[----:B------:R-:W-:Y:S02]  /*4160*/  @!UPT UIADD3 URZ, UPT, UPT, URZ, URZ, URZ ;  /* 0x000000fffffff290 */ /* 0x000fe4000fffe0ff */
[----:B------:R-:W-:Y:S02]  /*4170*/  @P3 MOV R11, R24 ;  /* 0x00000018000b3202 */ /* 0x000fe40000000f00 */
[----:B------:R-:W-:Y:S01]  /*4180*/  @P3 LOP3.LUT R10, R25, 0xffff, RZ, 0xc0, !PT ;  /* 0x0000ffff190a3812 */ /* 0x000fe200078ec0ff */
[----:B--2---:R-:W-:Y:S06]  /*4190*/  @!P0 BRA `(.L_x_77) ;  /* 0x0000000000a48947 */ /* 0x004fec0003800000 */
[-C--:B-1----:R-:W-:Y:S01]  /*41a0*/  IMAD.HI.U32 R0, R23, R7.reuse, RZ ;  /* 0x0000000717007227 */ /* 0x082fe200078e00ff */
[----:B------:R-:W-:Y:S02]  /*41b0*/  ISETP.NE.AND P0, PT, R6, 0x1, PT ;  /* 0x000000010600780c */ /* 0x000fe40003f05270 */
[----:B------:R-:W-:Y:S01]  /*41c0*/  ISETP.NE.AND P2, PT, R40, 0x1, PT ;  /* 0x000000012800780c */ /* 0x000fe20003f45270 */
[----:B------:R-:W-:Y:S01]  /*41d0*/  IMAD.HI.U32 R9, R28, R18, RZ ;  /* 0x000000121c097227 */ /* 0x000fe200078e00ff */
[----:B------:R-:W-:Y:S02]  /*41e0*/  SHF.R.U32.HI R0, RZ, R22, R0 ;  /* 0x00000016ff007219 */ /* 0x000fe40000011600 */
[----:B------:R-:W-:Y:S01]  /*41f0*/  ISETP.NE.AND P4, PT, R3, 0x1, PT ;  /* 0x000000010300780c */ /* 0x000fe20003f85270 */
[----:B------:R-:W-:Y:S01]  /*4200*/  IMAD.HI.U32 R13, R10, R7, RZ ;  /* 0x000000070a0d7227 */ /* 0x000fe200078e00ff */
[----:B------:R-:W-:Y:S02]  /*4210*/  SHF.R.U32.HI R9, RZ, R19, R9 ;  /* 0x00000013ff097219 */ /* 0x000fe40000011609 */
[----:B------:R-:W-:Y:S01]  /*4220*/  SEL R0, R23, R0, !P0 ;  /* 0x0000000017007207 */ /* 0x000fe20004000000 */
[----:B------:R-:W-:Y:S01]  /*4230*/  IMAD.HI.U32 R12, R11, R18, RZ ;  /* 0x000000120b0c7227 */ /* 0x000fe200078e00ff */
[----:B------:R-:W-:Y:S03]  /*4240*/  SEL R9, R28, R9, !P4 ;  /* 0x000000091c097207 */ /* 0x000fe60006000000 */
[-C--:B------:R-:W-:Y:S01]  /*4250*/  IMAD.HI.U32 R8, R0, R4.reuse, RZ ;  /* 0x0000000400087227 */ /* 0x080fe200078e00ff */
[----:B------:R-:W-:Y:S03]  /*4260*/  SHF.R.U32.HI R12, RZ, R19, R12 ;  /* 0x00000013ff0c7219 */ /* 0x000fe6000001160c */
[----:B------:R-:W-:Y:S01]  /*4270*/  IMAD.HI.U32 R2, R9, R4, RZ ;  /* 0x0000000409027227 */ /* 0x000fe200078e00ff */
[-C--:B------:R-:W-:Y:S02]  /*4280*/  @P2 SHF.R.U32.HI R0, RZ, R5.reuse, R8 ;  /* 0x00000005ff002219 */ /* 0x080fe40000011608 */
[----:B------:R-:W-:Y:S02]  /*4290*/  SHF.R.U32.HI R8, RZ, R22, R13 ;  /* 0x00000016ff087219 */ /* 0x000fe4000001160d */
[----:B------:R-:W-:Y:S01]  /*42a0*/  @P2 SHF.R.U32.HI R9, RZ, R5, R2 ;  /* 0x00000005ff092219 */ /* 0x000fe20000011602 */
[----:B------:R-:W-:Y:S01]  /*42b0*/  IMAD R0, R40, R0, RZ ;  /* 0x0000000028007224 */ /* 0x000fe200078e02ff */
[----:B------:R-:W-:Y:S02]  /*42c0*/  SEL R8, R10, R8, !P0 ;  /* 0x000000080a087207 */ /* 0x000fe40004000000 */
[----:B------:R-:W-:Y:S01]  /*42d0*/  SEL R2, R11, R12, !P4 ;  /* 0x0000000c0b027207 */ /* 0x000fe20006000000 */
[----:B------:R-:W-:Y:S01]  /*42e0*/  IMAD R12, R40, R9, RZ ;  /* 0x00000009280c7224 */ /* 0x000fe200078e02ff */
[C---:B------:R-:W-:Y:S01]  /*42f0*/  ISETP.GE.AND P0, PT, R8.reuse, R0, PT ;  /* 0x000000000800720c */ /* 0x040fe20003f06270 */
[----:B------:R-:W-:Y:S03]  /*4300*/  IMAD.HI.U32 R0, R8, R4, RZ ;  /* 0x0000000408007227 */ /* 0x000fe600078e00ff */
[----:B------:R-:W-:Y:S02]  /*4310*/  ISETP.GE.OR P0, PT, R2, R12, P0 ;  /* 0x0000000c0200720c */ /* 0x000fe40000706670 */
[-C--:B------:R-:W-:Y:S04]  /*4320*/  SHF.R.U32.HI R0, RZ, R5.reuse, R0 ;  /* 0x00000005ff007219 */ /* 0x080fe80000011600 */
[----:B------:R-:W-:Y:S05]  /*4330*/  SEL R13, R8, R0, !P2 ;  /* 0x00000000080d7207 */ /* 0x000fea0005000000 */
[----:B------:R-:W-:Y:S02]  /*4340*/  IMAD.MOV R12, RZ, RZ, -R13 ;  /* 0x000000ffff0c7224 */ /* 0x000fe400078e0a0d */
[----:B------:R-:W-:Y:S04]  /*4350*/  @!P0 IMAD.HI.U32 R0, R2, R4, RZ ;  /* 0x0000000402008227 */ /* 0x000fe800078e00ff */
[----:B------:R-:W-:Y:S01]  /*4360*/  IMAD R12, R40, R12, R8 ;  /* 0x0000000c280c7224 */ /* 0x000fe200078e0208 */
[----:B------:R-:W-:Y:S04]  /*4370*/  @!P0 SHF.R.U32.HI R0, RZ, R5, R0 ;  /* 0x00000005ff008219 */ /* 0x000fe80000011600 */
[----:B------:R-:W-:Y:S04]  /*4380*/  @!P0 SEL R0, R2, R0, !P2 ;  /* 0x0000000002008207 */ /* 0x000fe80005000000 */
[----:B------:R-:W-:Y:S01]  /*4390*/  @!P0 IADD3 R13, PT, PT, R13, -R0, RZ ;  /* 0x800000000d0d8210 */ /* 0x000fe20007ffe0ff */
[----:B------:R-:W-:Y:S01]  /*43a0*/  @!P0 IMAD R0, R9, R12, R0 ;  /* 0x0000000c09008224 */ /* 0x000fe200078e0200 */
[----:B------:R-:W-:Y:S01]  /*43b0*/  IADD3 R9, PT, PT, -R8, RZ, RZ ;  /* 0x000000ff08097210 */ /* 0x000fe20007ffe1ff */
[--C-:B------:R-:W-:Y:S02]  /*43c0*/  IMAD.MOV R12, RZ, RZ, -R2.reuse ;  /* 0x000000ffff0c7224 */ /* 0x100fe400078e0a02 */
[----:B------:R-:W-:Y:S02]  /*43d0*/  @!P0 IMAD R8, R13, R40, R2 ;  /* 0x000000280d088224 */ /* 0x000fe400078e0202 */
[----:B------:R-:W-:Y:S02]  /*43e0*/  @!P0 IMAD.MOV.U32 R2, RZ, RZ, R0 ;  /* 0x000000ffff028224 */ /* 0x000fe400078e0000 */
[----:B------:R-:W-:Y:S02]  /*43f0*/  IMAD R11, R3, R12, R11 ;  /* 0x0000000c030b7224 */ /* 0x000fe400078e020b */
[----:B------:R-:W-:Y:S02]  /*4400*/  IMAD R10, R6, R9, R10 ;  /* 0x00000009060a7224 */ /* 0x000fe400078e020a */
[----:B------:R-:W-:Y:S02]  /*4410*/  IMAD R11, R2, R3, R11 ;  /* 0x00000003020b7224 */ /* 0x000fe400078e020b */
[----:B------:R-:W-:Y:S02]  /*4420*/  IMAD R10, R8, R6, R10 ;  /* 0x00000006080a7224 */ /* 0x000fe400078e020a */
.L_x_77:
[----:B------:R-:W-:Y:S05]  /*4430*/  BRA.U UP0, `(.L_x_78) ;  /* 0x0000000100107547 */ /* 0x000fea000b800000 */
[----:B------:R-:W-:Y:S04]  /*4440*/  MOV R2, UR7 ;  /* 0x0000000700027c02 */ /* 0x000fe80008000f00 */
[----:B------:R-:W-:Y:S04]  /*4450*/  SHF.L.U32 R2, R2, 0x1f, RZ ;  /* 0x0000001f02027819 */ /* 0x000fe800000006ff */
[----:B------:R-:W2:Y:S02]  /*4460*/  SYNCS.PHASECHK.TRANS64.TRYWAIT P0, [UR4+0x98], R2 ;  /* 0x00009802ff0075a7 */ /* 0x000ea40008001104 */
[----:B--2---:R-:W-:Y:S05]  /*4470*/  @!P0 BRA `(.L_x_79) ;  /* 0x00000054001c8947 */ /* 0x004fea0003800000 */
.L_x_78:
[----:B-1----:R-:W-:Y:S02]  /*4480*/  ISETP.NE.U32.AND P0, PT, R16, RZ, PT ;  /* 0x000000ff1000720c */ /* 0x002fe40003f05070 */
[----:B------:R-:W-:Y:S02]  /*4490*/  R2UR UR35, R21 ;  /* 0x00000000152372ca */ /* 0x000fe400000e0000 */
[----:B------:R-:W-:Y:S02]  /*44a0*/  R2UR UR34, R20 ;  /* 0x00000000142272ca */ /* 0x000fe400000e0000 */
[----:B------:R-:W-:Y:S02]  /*44b0*/  ISETP.NE.AND.EX P0, PT, R17, RZ, PT, P0 ;  /* 0x000000ff1100720c */ /* 0x000fe40003f05300 */
[----:B------:R-:W-:Y:S02]  /*44c0*/  ISETP.NE.U32.AND P2, PT, R16, RZ, PT ;  /* 0x000000ff1000720c */ /* 0x000fe40003f45070 */
[----:B------:R-:W-:Y:S02]  /*44d0*/  SHF.L.U32 R20, R33, 0x1f, RZ ;  /* 0x0000001f21147819 */ /* 0x000fe400000006ff */
[----:B------:R-:W-:Y:S03]  /*44e0*/  ISETP.NE.AND.EX P2, PT, R17, RZ, PT, P2 ;  /* 0x000000ff1100720c */ /* 0x000fe60003f45320 */
[----:B------:R-:W-:Y:S02]  /*44f0*/  USHF.L.U32 UR35, UR35, 0x7, URZ ;  /* 0x0000000723237899 */ /* 0x000fe400080006ff */
[----:B------:R-:W-:Y:S02]  /*4500*/  USHF.L.U32 UR34, UR34, 0x7, URZ ;  /* 0x0000000722227899 */ /* 0x000fe400080006ff */
[----:B------:R-:W-:Y:S10]  /*4510*/  @!P0 BRA `(.L_x_80) ;  /* 0x00000000002c8947 */ /* 0x000ff40003800000 */
[----:B------:R-:W-:Y:S01]  /*4520*/  ISETP.NE.U32.AND P0, PT, R14, RZ, PT ;  /* 0x000000ff0e00720c */ /* 0x000fe20003f05070 */
[----:B------:R-:W-:Y:S03]  /*4530*/  IMAD.MOV.U32 R88, RZ, RZ, 0x1 ;  /* 0x00000001ff587424 */ /* 0x000fe600078e00ff */
[----:B------:R-:W-:Y:S11]  /*4540*/  ISETP.NE.AND.EX P0, PT, R15, RZ, PT, P0 ;  /* 0x000000ff0f00720c */ /* 0x000ff60003f05300 */
[----:B------:R-:W-:Y:S02]  /*4550*/  @!UPT UIADD3 URZ, UPT, UPT, URZ, URZ, URZ ;  /* 0x000000fffffff290 */ /* 0x000fe4000fffe0ff */
[----:B------:R-:W1:Y:S01]  /*4560*/  @P0 LDC.64 R8, c[0x0][0x888] ;  /* 0x00022200ff080b82 */ /* 0x000e620000000a00 */
[----:B--2---:R-:W-:Y:S04]  /*4570*/  @P0 IMAD R0, R16, UR36, RZ ;  /* 0x0000002410000c24 */ /* 0x004fe8000f8e02ff */
[----:B-1----:R-:W-:Y:S04]  /*4580*/  @P0 IMAD.WIDE R8, R0, 0x4, R8 ;  /* 0x0000000400080825 */ /* 0x002fe800078e0208 */
[----:B------:R-:W-:Y:S01]  /*4590*/  HFMA2 R0, -RZ, RZ, 0, 5.9604644775390625e-08 ;  /* 0x00000001ff007431 */ /* 0x000fe200000001ff */
[----:B-----5:R1:W5:Y:S04]  /*45a0*/  @P0 LDG.E R49, desc[UR46][R8.64] ;  /* 0x0000002e08310981 */ /* 0x020368000c1e1900 */
[----:B------:R-:W-:Y:S01]  /*45b0*/  @!P0 PRMT R88, R0, 0x7610, R88 ;  /* 0x0000761000588816 */ /* 0x000fe20000000058 */
[----:B-1----:R-:W3:Y:S06]  /*45c0*/  @!P0 LDC R49, c[0x0][0x880] ;  /* 0x00022000ff318b82 */ /* 0x002eec0000000800 */
.L_x_80:
[----:B---3-5:R-:W-:Y:S01]  /*45d0*/  @!P2 FSETP.EQ.AND P0, PT, R49, RZ, PT ;  /* 0x000000ff3100a20b */ /* 0x028fe20003f02000 */
[----:B------:R-:W-:Y:S01]  /*45e0*/  @!UPT UIADD3 URZ, UPT, UPT, URZ, URZ, URZ ;  /* 0x000000fffffff290 */ /* 0x000fe2000fffe0ff */
[----:B------:R-:W-:Y:S11]  /*45f0*/  @!P2 BRA `(.L_x_81) ;  /* 0x000000000018a947 */ /* 0x000ff60003800000 */
[----:B------:R-:W-:Y:S02]  /*4600*/  LOP3.LUT P2, RZ, R88, 0xff, RZ, 0xc0, !PT ;  /* 0x000000ff58ff7812 */ /* 0x000fe4000784c0ff */
[----:B------:R-:W-:Y:S04]  /*4610*/  ISETP.NE.U32.AND P0, PT, R14, RZ, PT ;  /* 0x000000ff0e00720c */ /* 0x000fe80003f05070 */
[----:B------:R-:W-:Y:S04]  /*4620*/  ISETP.NE.AND.EX P0, PT, R15, RZ, PT, P0 ;  /* 0x000000ff0f00720c */ /* 0x000fe80003f05300 */
[----:B------:R-:W-:Y:S03]  /*4630*/  PLOP3.LUT P0, PT, P0, PT, PT, 0x8, 0x80 ;  /* 0x000000000080781c */ /* 0x000fe6000070e170 */
[----:B------:R-:W-:Y:S11]  /*4640*/  @P2 FSETP.EQ.AND P0, PT, R49, RZ, PT ;  /* 0x000000ff3100220b */ /* 0x000ff60003f02000 */
[----:B------:R-:W-:Y:S02]  /*4650*/  @!UPT UIADD3 URZ, UPT, UPT, URZ, URZ, URZ ;  /* 0x000000fffffff290 */ /* 0x000fe4000fffe0ff */
.L_x_81:
[----:B------:R-:W1:Y:S01]  /*4660*/  SYNCS.PHASECHK.TRANS64.TRYWAIT P2, [UR4+0x70], R20 ;  /* 0x00007014ff0075a7 */ /* 0x000e620008041104 */
[----:B------:R-:W-:Y:S04]  /*4670*/  ELECT P4, URZ, PT ;  /* 0x0000000000ff782f */ /* 0x000fe80003880000 */
[----:B------:R-:W-:Y:S11]  /*4680*/  PLOP3.LUT P4, PT, P0, P4, PT, 0xf2, 0x2f ;  /* 0x00000000002f781c */ /* 0x000ff60000789e72 */
[----:B------:R-:W-:Y:S02]  /*4690*/  @!UPT UIADD3 URZ, UPT, UPT, URZ, URZ, URZ ;  /* 0x000000fffffff290 */ /* 0x000fe4000fffe0ff */
[----:B------:R-:W-:Y:S05]  /*46a0*/  @!P4 IADD3 R8, P0, PT, R34, 0x580, RZ ;  /* 0x000005802208c810 */ /* 0x000fea0007f1e0ff */
[----:B--2---:R-:W-:Y:S01]  /*46b0*/  @!P4 IMAD.X R2, RZ, RZ, R35, P0 ;  /* 0x000000ffff02c224 */ /* 0x004fe200000e0623 */
[----:B-1----:R-:W-:Y:S07]  /*46c0*/  @!P2 BRA `(.L_x_82) ;  /* 0x0000005000a0a947 */ /* 0x002fee0003800000 */
.L_x_171:
[----:B------:R-:W-:Y:S01]  /*46d0*/  @!P4 R2UR UR8, R8 ;  /* 0x000000000808c2ca */ /* 0x000fe200000e0000 */
[----:B------:R-:W-:Y:S01]  /*46e0*/  VOTEU.ALL UP0, P4 ;  /* 0x0000000000ff7886 */ /* 0x000fe20002000000 */
[----:B------:R-:W-:Y:S01]  /*46f0*/  @!P4 R2UR UR6, R2 ;  /* 0x000000000206c2ca */ /* 0x000fe200000e0000 */
[----:B-1----:R-:W-:Y:S01]  /*4700*/  @!P4 IMAD.MOV.U32 R0, RZ, RZ, 0x2000 ;  /* 0x00002000ff00c424 */ /* 0x002fe200078e00ff */
[----:B------:R-:W-:Y:S02]  /*4710*/  UMOV UR9, 0x10000000 ;  /* 0x1000000000097882 */ /* 0x000fe40000000000 */
[----:B------:R-:W-:Y:S01]  /*4720*/  @!UP0 UIADD3 UR32, UPT, UPT, UR4, 0x200, URZ ;  /* 0x0000020004208890 */ /* 0x000fe2000fffe0ff */
[----:B------:R-:W-:Y:S06]  /*4730*/  VOTEU.ALL UP0, P4 ;  /* 0x0000000000ff7886 */ /* 0x000fec0002000000 */
[----:B------:R-:W-:Y:S01]  /*4740*/  IMAD.U32 R8, RZ, RZ, UR8 ;  /* 0x00000008ff087e24 */ /* 0x000fe2000f8e00ff */
[----:B------:R-:W-:Y:S01]  /*4750*/  UMOV UR8, 0x0 ;  /* 0x0000000000087882 */ /* 0x000fe20000000000 */
[----:B------:R-:W-:Y:S01]  /*4760*/  IMAD.U32 R9, RZ, RZ, UR6 ;  /* 0x00000006ff097e24 */ /* 0x000fe2000f8e00ff */
[----:B------:R-:W-:Y:S02]  /*4770*/  UPRMT UR6, UR37, 0x654, UR33 ;  /* 0x0000065425067896 */ /* 0x000fe40008000021 */
[----:B------:R-:W-:Y:S02]  /*4780*/  @!P4 R2UR UR10, R8 ;  /* 0x00000000080ac2ca */ /* 0x000fe400000e0000 */
[----:B------:R-:W-:Y:S02]  /*4790*/  @!P4 R2UR UR11, R9 ;  /* 0x00000000090bc2ca */ /* 0x000fe400000e0000 */
[----:B------:R-:W-:Y:S05]  /*47a0*/  @!P4 IADD3 R8, P0, PT, R34, 0x580, RZ ;  /* 0x000005802208c810 */ /* 0x000fea0007f1e0ff */
[----:B------:R-:W-:Y:S06]  /*47b0*/  @!P4 IMAD.X R2, RZ, RZ, R35, P0 ;  /* 0x000000ffff02c224 */ /* 0x000fec00000e0623 */
[----:B------:R1:W-:Y:S01]  /*47c0*/  @!UP0 UTMALDG.3D [UR32], [UR10], desc[UR8] ;  /* 0x000008200a0085b4 */ /* 0x0003e20008011000 */
[----:B------:R1:W-:Y:S01]  /*47d0*/  @!P4 SYNCS.ARRIVE.TRANS64.RED.A0TR RZ, [UR4+0x50], R0 ;  /* 0x00005000ffffc9a7 */ /* 0x0003e20008300404 */
[----:B------:R-:W-:Y:S01]  /*47e0*/  SYNCS.ARRIVE.TRANS64.RED.A1T0 RZ, [UR6], RZ ;  /* 0x000000ffffff79a7 */ /* 0x000fe20008100406 */
[----:B------:R-:W2:Y:S02]  /*47f0*/  SYNCS.PHASECHK.TRANS64.TRYWAIT P2, [UR4+0x78], R20 ;  /* 0x00007814ff0075a7 */ /* 0x000ea40008041104 */
[----:B-12---:R-:W-:Y:S05]  /*4800*/  @!P2 BRA `(.L_x_83) ;  /* 0x000000500068a947 */ /* 0x006fea0003800000 */
.L_x_173:
[----:B------:R-:W-:Y:S01]  /*4810*/  @!P4 R2UR UR8, R8 ;  /* 0x000000000808c2ca */ /* 0x000fe200000e0000 */
[----:B------:R-:W-:Y:S01]  /*4820*/  VOTEU.ALL UP0, P4 ;  /* 0x0000000000ff7886 */ /* 0x000fe20002000000 */
[----:B------:R-:W-:Y:S01]  /*4830*/  @!P4 R2UR UR6, R2 ;  /* 0x000000000206c2ca */ /* 0x000fe200000e0000 */
[----:B-1----:R-:W-:Y:S01]  /*4840*/  @!P4 IMAD.MOV.U32 R0, RZ, RZ, 0x2000 ;  /* 0x00002000ff00c424 */ /* 0x002fe200078e00ff */
[----:B------:R-:W-:Y:S01]  /*4850*/  UMOV UR9, 0x10000000 ;  /* 0x1000000000097882 */ /* 0x000fe20000000000 */
[----:B------:R-:W-:Y:S01]  /*4860*/  UMOV UR27, UR35 ;  /* 0x00000023001b7c82 */ /* 0x000fe20008000000 */
[----:B------:R-:W-:Y:S02]  /*4870*/  @!UP0 UIADD3 UR26, UPT, UPT, UR34, 0x20, URZ ;  /* 0x00000020221a8890 */ /* 0x000fe4000fffe0ff */
[----:B------:R-:W-:Y:S01]  /*4880*/  @!UP0 UIADD3 UR24, UPT, UPT, UR4, 0x2200, URZ ;  /* 0x0000220004188890 */ /* 0x000fe2000fffe0ff */
[----:B------:R-:W-:Y:S01]  /*4890*/  VOTEU.ALL UP0, P4 ;  /* 0x0000000000ff7886 */ /* 0x000fe20002000000 */
[----:B------:R-:W-:Y:S03]  /*48a0*/  UMOV UR28, UR36 ;  /* 0x00000024001c7c82 */ /* 0x000fe60008000000 */
        /* <DEDUP_REMOVED lines=13> */
.L_x_175:
[----:B------:R-:W2:Y:S01]  /*4980*/  LDC.64 R12, c[0x0][0xb18] ;  /* 0x0002c600ff0c7b82 */ /* 0x000ea20000000a00 */
[----:B------:R-:W-:Y:S01]  /*4990*/  @!P4 R2UR UR6, R2 ;  /* 0x000000000206c2ca */ /* 0x000fe200000e0000 */
[----:B------:R-:W-:Y:S01]  /*49a0*/  VOTEU.ALL UP0, P4 ;  /* 0x0000000000ff7886 */ /* 0x000fe20002000000 */
[----:B------:R-:W-:Y:S01]  /*49b0*/  @!P4 R2UR UR8, R8 ;  /* 0x000000000808c2ca */ /* 0x000fe200000e0000 */
[----:B-1----:R-:W-:Y:S01]  /*49c0*/  @!P4 IMAD.MOV.U32 R0, RZ, RZ, 0x2000 ;  /* 0x00002000ff00c424 */ /* 0x002fe200078e00ff */
[----:B------:R-:W-:Y:S03]  /*49d0*/  UMOV UR9, 0x10000000 ;  /* 0x1000000000097882 */ /* 0x000fe60000000000 */
[----:B------:R-:W1:Y:S01]  /*49e0*/  @!P1 LDC R2, c[0x0][0xb0c] ;  /* 0x0002c300ff029b82 */ /* 0x000e620000000800 */
[----:B------:R-:W-:Y:S01]  /*49f0*/  @!UP0 UIADD3 UR18, UPT, UPT, UR34, 0x40, URZ ;  /* 0x0000004022128890 */ /* 0x000fe2000fffe0ff */
[----:B------:R-:W-:Y:S01]  /*4a00*/  @P3 SHF.R.U32.HI R30, RZ, 0x10, R25 ;  /* 0x00000010ff1e3819 */ /* 0x000fe20000011619 */
[----:B------:R-:W-:Y:S01]  /*4a10*/  @!UP0 UIADD3 UR16, UPT, UPT, UR4, 0x4200, URZ ;  /* 0x0000420004108890 */ /* 0x000fe2000fffe0ff */
[----:B------:R-:W-:Y:S01]  /*4a20*/  VIADD R32, R32, 0x1 ;  /* 0x0000000120207836 */ /* 0x000fe20000000000 */
[----:B------:R-:W-:Y:S01]  /*4a30*/  VOTEU.ALL UP0, P4 ;  /* 0x0000000000ff7886 */ /* 0x000fe20002000000 */
[----:B------:R-:W-:Y:S01]  /*4a40*/  UMOV UR19, UR35 ;  /* 0x0000002300137c82 */ /* 0x000fe20008000000 */
[----:B------:R-:W-:Y:S01]  /*4a50*/  UMOV UR20, UR36 ;  /* 0x0000002400147c82 */ /* 0x000fe20008000000 */
[----:B------:R-:W-:Y:S01]  /*4a60*/  IMAD.U32 R9, RZ, RZ, UR6 ;  /* 0x00000006ff097e24 */ /* 0x000fe2000f8e00ff */
[----:B------:R-:W-:Y:S01]  /*4a70*/  UPRMT UR6, UR37, 0x654, UR17 ;  /* 0x0000065425067896 */ /* 0x000fe20008000011 */
[----:B------:R-:W-:Y:S01]  /*4a80*/  IMAD.U32 R8, RZ, RZ, UR8 ;  /* 0x00000008ff087e24 */ /* 0x000fe2000f8e00ff */
[----:B------:R-:W-:Y:S02]  /*4a90*/  UMOV UR8, 0x0 ;  /* 0x0000000000087882 */ /* 0x000fe40000000000 */
[----:B------:R-:W-:Y:S02]  /*4aa0*/  @!P4 R2UR UR11, R9 ;  /* 0x00000000090bc2ca */ /* 0x000fe400000e0000 */
[----:B------:R-:W-:Y:S02]  /*4ab0*/  @!P4 R2UR UR10, R8 ;  /* 0x00000000080ac2ca */ /* 0x000fe400000e0000 */
[----:B------:R-:W3:Y:S11]  /*4ac0*/  LDC.64 R8, c[0x0][0xb10] ;  /* 0x0002c400ff087b82 */ /* 0x000ef60000000a00 */
[----:B------:R4:W-:Y:S01]  /*4ad0*/  @!UP0 UTMALDG.3D [UR16], [UR10], desc[UR8] ;  /* 0x000008100a0085b4 */ /* 0x0009e20008011000 */
[----:B------:R5:W-:Y:S01]  /*4ae0*/  @!P4 SYNCS.ARRIVE.TRANS64.RED.A0TR RZ, [UR4+0x60], R0 ;  /* 0x00006000ffffc9a7 */ /* 0x000be20008300404 */
[C---:B---3--:R-:W-:Y:S01]  /*4af0*/  @!P1 IMAD.HI.U32 R8, R11.reuse, R8, RZ ;  /* 0x000000080b089227 */ /* 0x048fe200078e00ff */
[----:B--2---:R-:W-:Y:S02]  /*4b00*/  @!P1 ISETP.NE.AND P0, PT, R12, 0x1, PT ;  /* 0x000000010c00980c */ /* 0x004fe40003f05270 */
[----:B-1----:R-:W-:Y:S01]  /*4b10*/  @!P1 ISETP.NE.AND P2, PT, R2, 0x1, PT ;  /* 0x000000010200980c */ /* 0x002fe20003f45270 */
[----:B------:R-:W-:Y:S01]  /*4b20*/  SYNCS.ARRIVE.TRANS64.RED.A1T0 RZ, [UR6], RZ ;  /* 0x000000ffffff79a7 */ /* 0x000fe20008100406 */
[C---:B------:R-:W-:Y:S01]  /*4b30*/  @!P1 IMAD.HI.U32 R13, R10.reuse, R13, RZ ;  /* 0x0000000d0a0d9227 */ /* 0x040fe200078e00ff */
[----:B------:R-:W-:Y:S04]  /*4b40*/  @!P1 SHF.R.U32.HI R8, RZ, R9, R8 ;  /* 0x00000009ff089219 */ /* 0x000fe80000011608 */
[----:B------:R-:W-:Y:S01]  /*4b50*/  @!P1 SEL R8, R11, R8, !P2 ;  /* 0x000000080b089207 */ /* 0x000fe20005000000 */
[----:B------:R-:W1:Y:S01]  /*4b60*/  SYNCS.PHASECHK.TRANS64.TRYWAIT P5, [UR4+0x88], R20 ;  /* 0x00008814ff0075a7 */ /* 0x000e6200080a1104 */
[----:B-----5:R-:W2:Y:S02]  /*4b70*/  @!P1 LDC R0, c[0x0][0xb20] ;  /* 0x0002c800ff009b82 */ /* 0x020ea40000000800 */
[----:B--2---:R-:W-:Y:S04]  /*4b80*/  @!P1 SHF.R.U32.HI R0, RZ, R0, R13 ;  /* 0x00000000ff009219 */ /* 0x004fe8000001160d */
[----:B------:R-:W-:Y:S05]  /*4b90*/  @!P1 SEL R9, R10, R0, !P0 ;  /* 0x000000000a099207 */ /* 0x000fea0004000000 */
[----:B------:R-:W-:Y:S02]  /*4ba0*/  @!P1 IMAD.IADD R0, R9, 0x1, -R8 ;  /* 0x0000000109009824 */ /* 0x000fe400078e0a08 */
[----:B------:R-:W-:Y:S02]  /*4bb0*/  @!P1 IMAD.IADD R8, R8, 0x1, -R9 ;  /* 0x0000000108089824 */ /* 0x000fe400078e0a09 */
[----:B------:R-:W-:Y:S02]  /*4bc0*/  @!P1 IMAD R11, R0, R2, R11 ;  /* 0x00000002000b9224 */ /* 0x000fe400078e020b */
[----:B------:R-:W-:Y:S01]  /*4bd0*/  @!P1 IMAD R10, R8, R12, R10 ;  /* 0x0000000c080a9224 */ /* 0x000fe200078e020a */
[----:B-1--4-:R-:W-:Y:S06]  /*4be0*/  @!P5 BRA `(.L_x_85) ;  /* 0x0000004c00a0d947 */ /* 0x012fec0003800000 */
.L_x_177:
[----:B------:R-:W-:Y:S01]  /*4bf0*/  @!P4 IADD3 R2, P0, PT, R34, 0x580, RZ ;  /* 0x000005802202c810 */ /* 0x000fe20007f1e0ff */
[----:B------:R-:W-:Y:S01]  /*4c00*/  VOTEU.ALL UP0, P4 ;  /* 0x0000000000ff7886 */ /* 0x000fe20002000000 */
[----:B------:R-:W-:Y:S01]  /*4c10*/  UMOV UR18, 0x0 ;  /* 0x0000000000127882 */ /* 0x000fe20000000000 */
[----:B------:R-:W-:Y:S01]  /*4c20*/  UMOV UR19, 0x10000000 ;  /* 0x1000000000137882 */ /* 0x000fe20000000000 */
[----:B------:R-:W-:Y:S01]  /*4c30*/  @!P4 R2UR UR8, R2 ;  /* 0x000000000208c2ca */ /* 0x000fe200000e0000 */
[----:B-1----:R-:W-:Y:S01]  /*4c40*/  @!P4 IMAD.X R0, RZ, RZ, R35, P0 ;  /* 0x000000ffff00c224 */ /* 0x002fe200000e0623 */
[----:B------:R-:W-:Y:S01]  /*4c50*/  @!UP0 UIADD3 UR10, UPT, UPT, UR34, 0x60, URZ ;  /* 0x00000060220a8890 */ /* 0x000fe2000fffe0ff */
[----:B------:R-:W-:Y:S01]  /*4c60*/  ISETP.NE.AND P0, PT, R32, 0x2, PT ;  /* 0x000000022000780c */ /* 0x000fe20003f05270 */
[----:B------:R-:W-:Y:S01]  /*4c70*/  @!UP0 UIADD3 UR9, UPT, UPT, UR4, 0x68, URZ ;  /* 0x0000006804098890 */ /* 0x000fe2000fffe0ff */
[----:B------:R-:W-:Y:S01]  /*4c80*/  LOP3.LUT R33, R33, 0x1, RZ, 0x3c, !PT ;  /* 0x0000000121217812 */ /* 0x000fe200078e3cff */
[----:B------:R-:W-:Y:S01]  /*4c90*/  UMOV UR11, UR35 ;  /* 0x00000023000b7c82 */ /* 0x000fe20008000000 */
[----:B------:R-:W-:Y:S01]  /*4ca0*/  @!P4 R2UR UR6, R0 ;  /* 0x000000000006c2ca */ /* 0x000fe200000e0000 */
[----:B------:R-:W-:Y:S01]  /*4cb0*/  UMOV UR12, UR36 ;  /* 0x00000024000c7c82 */ /* 0x000fe20008000000 */
[----:B------:R-:W-:Y:S01]  /*4cc0*/  @P3 R2UR UR36, R30 ;  /* 0x000000001e2432ca */ /* 0x000fe200000e0000 */
[----:B------:R-:W-:Y:S01]  /*4cd0*/  IMAD.IADD R20, R10, 0x1, R86 ;  /* 0x000000010a147824 */ /* 0x000fe200078e0256 */
[----:B------:R-:W-:Y:S01]  /*4ce0*/  SEL R0, RZ, 0x1, P0 ;  /* 0x00000001ff007807 */ /* 0x000fe20000000000 */
[----:B------:R-:W-:Y:S01]  /*4cf0*/  IMAD.IADD R21, R11, 0x1, R87 ;  /* 0x000000010b157824 */ /* 0x000fe200078e0257 */
[----:B------:R-:W-:Y:S01]  /*4d00*/  SEL R32, R32, RZ, P0 ;  /* 0x000000ff20207207 */ /* 0x000fe20000000000 */
[----:B------:R-:W-:Y:S01]  /*4d10*/  IMAD.U32 R8, RZ, RZ, UR8 ;  /* 0x00000008ff087e24 */ /* 0x000fe2000f8e00ff */
[----:B------:R-:W-:Y:S01]  /*4d20*/  @!UP0 UIADD3 UR8, UPT, UPT, UR4, 0x6200, URZ ;  /* 0x0000620004088890 */ /* 0x000fe2000fffe0ff */
[----:B------:R-:W-:Y:S01]  /*4d30*/  LOP3.LUT R31, R31, R0, RZ, 0x3c, !PT ;  /* 0x000000001f1f7212 */ /* 0x000fe200078e3cff */
[----:B------:R-:W-:Y:S02]  /*4d40*/  VOTEU.ALL UP0, P4 ;  /* 0x0000000000ff7886 */ /* 0x000fe40002000000 */
[----:B------:R-:W-:Y:S01]  /*4d50*/  @!P4 R2UR UR14, R8 ;  /* 0x00000000080ec2ca */ /* 0x000fe200000e0000 */
[----:B------:R-:W-:Y:S05]  /*4d60*/  IMAD.U32 R9, RZ, RZ, UR6 ;  /* 0x00000006ff097e24 */ /* 0x000fea000f8e00ff */
[----:B------:R-:W-:Y:S11]  /*4d70*/  @!P4 R2UR UR15, R9 ;  /* 0x00000000090fc2ca */ /* 0x000ff600000e0000 */
[----:B------:R-:W-:Y:S02]  /*4d80*/  @!UPT UIADD3 URZ, UPT, UPT, URZ, URZ, URZ ;  /* 0x000000fffffff290 */ /* 0x000fe4000fffe0ff */
[----:B------:R2:W-:Y:S01]  /*4d90*/  @!UP0 UTMALDG.3D [UR8], [UR14], desc[UR18] ;  /* 0x000012080e0085b4 */ /* 0x0005e20008011000 */
[----:B------:R2:W-:Y:S01]  /*4da0*/  @!P4 SYNCS.ARRIVE.TRANS64.RED.A0TR RZ, [UR4+0x68], R29 ;  /* 0x0000681dffffc9a7 */ /* 0x0005e20008300404 */
[----:B------:R-:W-:Y:S01]  /*4db0*/  UPLOP3.LUT UP0, UPT, UPT, UPT, UPT, 0x80, 0x8 ;  /* 0x000000000008789c */ /* 0x000fe20003f0f070 */
[----:B------:R-:W-:Y:S01]  /*4dc0*/  SYNCS.ARRIVE.TRANS64.RED.A1T0 RZ, [UR5], RZ ;  /* 0x000000ffffff79a7 */ /* 0x000fe20008100405 */
[----:B------:R-:W-:Y:S09]  /*4dd0*/  @P3 BRA `(.L_x_86) ;  /* 0xfffffff0009c3947 */ /* 0x000ff2000383ffff */
[----:B------:R-:W-:-:S04]  /*4de0*/  SHF.L.U32 R2, R33, 0x1f, RZ ;  /* 0x0000001f21027819 */ /* 0x000fc800000006ff */
[----:B------:R-:W1:Y:S02]  /*4df0*/  SYNCS.PHASECHK.TRANS64.TRYWAIT P0, [UR4+0x70], R2 ;  /* 0x00007002ff0075a7 */ /* 0x000e640008001104 */
[----:B-1----:R-:W-:Y:S05]  /*4e00*/  @!P0 BRA `(.L_x_87) ;  /* 0x0000004c00308947 */ /* 0x002fea0003800000 */
.L_x_179:
[----:B------:R-:W3:Y:S02]  /*4e10*/  SYNCS.PHASECHK.TRANS64.TRYWAIT P0, [UR4+0x78], R2 ;  /* 0x00007802ff0075a7 */ /* 0x000ee40008001104 */
[----:B---3--:R-:W-:Y:S05]  /*4e20*/  @!P0 BRA `(.L_x_88) ;  /* 0x0000004c00408947 */ /* 0x008fea0003800000 */
.L_x_181:
[----:B------:R-:W3:Y:S02]  /*4e30*/  SYNCS.PHASECHK.TRANS64.TRYWAIT P0, [UR4+0x80], R2 ;  /* 0x00008002ff0075a7 */ /* 0x000ee40008001104 */
[----:B---3--:R-:W-:Y:S05]  /*4e40*/  @!P0 BRA `(.L_x_89) ;  /* 0x0000004c00508947 */ /* 0x008fea0003800000 */
.L_x_183:
[----:B-1----:R-:W-:-:S07]  /*4e50*/  MOV R0, UR4 ;  /* 0x0000000400007c02 */ /* 0x002fce0008000f00 */
.L_x_90:
[----:B-1----:R-:W-:-:S04]  /*4e60*/  SHF.L.U32 R2, R33, 0x1f, RZ ;  /* 0x0000001f21027819 */ /* 0x002fc800000006ff */
[----:B------:R1:W3:Y:S03]  /*4e70*/  SYNCS.PHASECHK.TRANS64.TRYWAIT P0, [R0+URZ+0x88], R2 ;  /* 0x00008802000075a7 */ /* 0x0002e600080011ff */
[----:B---3--:R-:W-:Y:S05]  /*4e80*/  @!P0 NANOSLEEP.SYNCS 0x989680 ;  /* 0x009896800000895d */ /* 0x008fea0003900000 */
[----:B------:R-:W3:Y:S02]  /*4e90*/  @!P0 SYNCS.PHASECHK.TRANS64 P0, [R0+URZ+0x88], R2 ;  /* 0x00008802000085a7 */ /* 0x000ee400080010ff */
[----:B--23--:R-:W-:Y:S05]  /*4ea0*/  @P0 EXIT ;  /* 0x000000000000094d */ /* 0x00cfea0003800000 */
[----:B------:R-:W-:Y:S05]  /*4eb0*/  BRA `(.L_x_90) ;  /* 0xfffffffc00e87947 */ /* 0x000fea000383ffff */
.L_x_75:
[----:B------:R-:W-:-:S06]  /*4ec0*/  UISETP.GE.AND UP0, UPT, UR5, 0x4, UPT ;  /* 0x000000040500788c */ /* 0x000fcc000bf06270 */
[----:B------:R-:W-:-:S13]  /*4ed0*/  PLOP3.LUT P0, PT, PT, PT, UP0, 0x80, 0x8 ;  /* 0x000000000008781c */ /* 0x000fda0003f0f008 */
[----:B------:R-:W-:Y:S05]  /*4ee0*/  @!P0 EXIT ;  /* 0x000000000000894d */ /* 0x000fea0003800000 */
[----:B------:R-:W-:Y:S01]  /*4ef0*/  BAR.SYNC.DEFER_BLOCKING 0x6, 0xa0 ;  /* 0x0182800000007b1d */ /* 0x000fe20000010000 */
[C---:B------:R-:W-:Y:S01]  /*4f00*/  IMAD.SHL.U32 R2, R101.reuse, 0x20, RZ ;  /* 0x0000002065027824 */ /* 0x040fe200078e00ff */
[C---:B------:R-:W-:Y:S01]  /*4f10*/  SHF.L.U32 R46, R101.reuse, 0x10, RZ ;  /* 0x00000010652e7819 */ /* 0x040fe200000006ff */
[C---:B------:R-:W-:Y:S01]  /*4f20*/  IMAD.SHL.U32 R100, R101.reuse, 0x4, RZ ;  /* 0x0000000465647824 */ /* 0x040fe200078e00ff */
[C---:B------:R-:W-:Y:S01]  /*4f30*/  LOP3.LUT R102, R101.reuse, 0x60, RZ, 0xc0, !PT ;  /* 0x0000006065667812 */ /* 0x040fe200078ec0ff */
[----:B------:R-:W-:Y:S01]  /*4f40*/  HFMA2 R97, -RZ, RZ, 0, 5.9604644775390625e-08 ;  /* 0x00000001ff617431 */ /* 0x000fe200000001ff */
[----:B------:R-:W-:Y:S02]  /*4f50*/  UMOV UR48, 0x400 ;  /* 0x0000040000307882 */ /* 0x000fe40000000000 */
[----:B------:R-:W1:Y:S01]  /*4f60*/  LDC R91, c[0x0][0x370] ;  /* 0x0000dc00ff5b7b82 */ /* 0x000e620000000800 */
[----:B------:R-:W-:Y:S01]  /*4f70*/  ULEA UR48, UR37, UR48, 0x18 ;  /* 0x0000003025307291 */ /* 0x000fe2000f8ec0ff */
[----:B------:R-:W-:Y:S01]  /*4f80*/  LOP3.LUT R3, R2, 0xc0, RZ, 0xc0, !PT ;  /* 0x000000c002037812 */ /* 0x000fe200078ec0ff */
[----:B------:R-:W-:Y:S01]  /*4f90*/  HFMA2 R95, -RZ, RZ, 0, 0 ;  /* 0x00000000ff5f7431 */ /* 0x000fe200000001ff */
[----:B------:R-:W-:Y:S01]  /*4fa0*/  LOP3.LUT R99, R101, 0x2, RZ, 0xc0, !PT ;  /* 0x0000000265637812 */ /* 0x000fe200078ec0ff */
[----:B------:R-:W-:Y:S01]  /*4fb0*/  UIADD3 UR4, UPT, UPT, UR48, 0x200, URZ ;  /* 0x0000020030047890 */ /* 0x000fe2000fffe0ff */
[----:B------:R-:W-:Y:S01]  /*4fc0*/  LOP3.LUT R100, R3, 0x18, R100, 0xf8, !PT ;  /* 0x0000001803647812 */ /* 0x000fe200078ef864 */
[----:B------:R-:W-:Y:S01]  /*4fd0*/  IMAD.MOV.U32 R45, RZ, RZ, RZ ;  /* 0x000000ffff2d7224 */ /* 0x000fe200078e00ff */
[----:B------:R-:W2:Y:S01]  /*4fe0*/  LDC R42, c[0x0][0xb0c] ;  /* 0x0002c300ff2a7b82 */ /* 0x000ea20000000800 */
[----:B------:R-:W-:Y:S01]  /*4ff0*/  LOP3.LUT R46, R46, 0x600000, RZ, 0xc0, !PT ;  /* 0x006000002e2e7812 */ /* 0x000fe200078ec0ff */
[----:B------:R-:W-:Y:S01]  /*5000*/  IMAD.MOV.U32 R105, RZ, RZ, RZ ;  /* 0x000000ffff697224 */ /* 0x000fe200078e00ff */
[----:B------:R-:W-:Y:S01]  /*5010*/  LOP3.LUT R100, R100, 0xf20, R2, 0xf8, !PT ;  /* 0x00000f2064647812 */ /* 0x000fe200078ef802 */
[----:B------:R-:W-:Y:S01]  /*5020*/  IMAD.U32 R93, RZ, RZ, UR4 ;  /* 0x00000004ff5d7e24 */ /* 0x000fe2000f8e00ff */
[----:B------:R-:W-:Y:S01]  /*5030*/  LOP3.LUT R101, R101, 0x4, RZ, 0xc0, !PT ;  /* 0x0000000465657812 */ /* 0x000fe200078ec0ff */
[----:B------:R-:W3:Y:S01]  /*5040*/  LDCU.64 UR52, c[0x0][0x348] ;  /* 0x00006900ff3477ac */ /* 0x000ee20008000a00 */
[----:B------:R-:W-:Y:S01]  /*5050*/  MOV R96, RZ ;  /* 0x000000ff00607202 */ /* 0x000fe20000000f00 */
[----:B------:R-:W4:Y:S01]  /*5060*/  LDC R89, c[0x0][0xb20] ;  /* 0x0002c800ff597b82 */ /* 0x000f220000000800 */
[----:B------:R-:W3:Y:S01]  /*5070*/  LDS R0, [UR48+0x150] ;  /* 0x00015030ff007984 */ /* 0x000ee20008000800 */
[----:B------:R-:W-:Y:S01]  /*5080*/  IMAD R100, R100, 0x2, R93 ;  /* 0x0000000264647824 */ /* 0x000fe200078e025d */
[----:B------:R-:W1:Y:S03]  /*5090*/  LDCU.64 UR38, c[0x0][0x888] ;  /* 0x00011100ff2677ac */ /* 0x000e660008000a00 */
[--C-:B------:R-:W-:Y:S01]  /*50a0*/  IMAD R99, R99, -0x10, R100.reuse ;  /* 0xfffffff063637824 */ /* 0x100fe200078e0264 */
[----:B------:R-:W1:Y:S01]  /*50b0*/  LDCU.64 UR44, c[0x0][0x890] ;  /* 0x00011200ff2c77ac */ /* 0x000e620008000a00 */
[----:B------:R-:W1:Y:S01]  /*50c0*/  LDC R41, c[0x0][0xb30] ;  /* 0x0002cc00ff297b82 */ /* 0x000e620000000800 */
[----:B------:R-:W-:Y:S01]  /*50d0*/  IMAD R98, R101, -0x10, R100 ;  /* 0xfffffff065627824 */ /* 0x000fe200078e0264 */
[----:B------:R-:W-:Y:S01]  /*50e0*/  UMOV UR49, URZ ;  /* 0x000000ff00317c82 */ /* 0x000fe20008000000 */
[----:B------:R-:W-:-:S05]  /*50f0*/  UMOV UR51, URZ ;  /* 0x000000ff00337c82 */ /* 0x000fca0008000000 */
[----:B------:R-:W1:Y:S08]  /*5100*/  LDC.64 R84, c[0x0][0xb10] ;  /* 0x0002c400ff547b82 */ /* 0x000e700000000a00 */
[----:B------:R-:W1:Y:S08]  /*5110*/  LDC.64 R38, c[0x0][0xb18] ;  /* 0x0002c600ff267b82 */ /* 0x000e700000000a00 */
[----:B------:R-:W1:Y:S08]  /*5120*/  LDC.64 R36, c[0x0][0xb28] ;  /* 0x0002ca00ff247b82 */ /* 0x000e700000000a00 */
[----:B------:R-:W1:Y:S01]  /*5130*/  LDC.64 R82, c[0x0][0x8b0] ;  /* 0x00022c00ff527b82 */ /* 0x000e620000000a00 */
[----:B---3--:R-:W-:-:S07]  /*5140*/  IMAD.IADD R46, R0, 0x1, R46 ;  /* 0x00000001002e7824 */ /* 0x008fce00078e022e */
[----:B------:R-:W3:Y:S08]  /*5150*/  LDC.64 R80, c[0x0][0x8a8] ;  /* 0x00022a00ff507b82 */ /* 0x000ef00000000a00 */
[----:B--2-4-:R-:W1:Y:S02]  /*5160*/  LDC R90, c[0x0][0x374] ;  /* 0x0000dd00ff5a7b82 */ /* 0x014e640000000800 */
.L_x_134:
[----:B------:R-:W-:Y:S02]  /*5170*/  LEA R0, R105, UR48, 0x3 ;  /* 0x0000003069007c11 */ /* 0x000fe4000f8e18ff */
[----:B------:R-:W-:Y:S02]  /*5180*/  SHF.L.U32 R2, R95, 0x1f, RZ ;  /* 0x0000001f5f027819 */ /* 0x000fe400000006ff */
[----:B-1----:R-:W-:Y:S02]  /*5190*/  LEA R16, R105, UR48, 0x4 ;  /* 0x0000003069107c11 */ /* 0x002fe4000f8e20ff */
[----:B------:R-:W2:Y:S02]  /*51a0*/  SYNCS.PHASECHK.TRANS64.TRYWAIT P0, [R0+URZ+0xa0], R2 ;  /* 0x0000a002000075a7 */ /* 0x000ea400080011ff */
[----:B--23--:R-:W-:Y:S05]  /*51b0*/  @!P0 BRA `(.L_x_91) ;  /* 0x00000048008c8947 */ /* 0x00cfea0003800000 */
.L_x_184:
[----:B------:R-:W4:Y:S01]  /*51c0*/  LDC.64 R10, c[0x0][0xb10] ;  /* 0x0002c400ff0a7b82 */ /* 0x000f220000000a00 */
[----:B------:R-:W3:Y:S01]  /*51d0*/  LDS.128 R16, [R16+0x130] ;  /* 0x0001300010107984 */ /* 0x000ee20000000c00 */
[----:B-1----:R-:W-:Y:S01]  /*51e0*/  ISETP.NE.AND P1, PT, R41, 0x1, PT ;  /* 0x000000012900780c */ /* 0x002fe20003f25270 */
[----:B--2---:R-:W-:Y:S01]  /*51f0*/  VIADD R0, R0, 0xb0 ;  /* 0x000000b000007836 */ /* 0x004fe20000000000 */
[----:B------:R-:W-:Y:S04]  /*5200*/  ISETP.GE.AND P0, PT, R40, 0x1, PT ;  /* 0x000000012800780c */ /* 0x000fe80003f06270 */
[----:B------:R-:W1:Y:S01]  /*5210*/  LDC.64 R8, c[0x0][0xb18] ;  /* 0x0002c600ff087b82 */ /* 0x000e620000000a00 */
[----:B------:R-:W-:Y:S01]  /*5220*/  PRMT R0, RZ, 0x654, R0 ;  /* 0x00000654ff007816 */ /* 0x000fe20000000000 */
[----:B------:R-:W-:Y:S01]  /*5230*/  @!PT LDS RZ, [RZ] ;  /* 0x00000000fffff984 */ /* 0x000fe20000000800 */
[----:B------:R-:W-:Y:S01]  /*5240*/  @!PT LDS RZ, [RZ] ;  /* 0x00000000fffff984 */ /* 0x000fe20000000800 */
[----:B------:R-:W-:Y:S01]  /*5250*/  @!PT LDS RZ, [RZ] ;  /* 0x00000000fffff984 */ /* 0x000fe20000000800 */
[----:B------:R-:W-:Y:S01]  /*5260*/  @!PT LDS RZ, [RZ] ;  /* 0x00000000fffff984 */ /* 0x000fe20000000800 */
[----:B------:R2:W-:Y:S06]  /*5270*/  MEMBAR.ALL.CTA ;  /* 0x0000000000007992 */ /* 0x0005ec0000008000 */
[----:B--2---:R-:W2:Y:S01]  /*5280*/  FENCE.VIEW.ASYNC.S ;  /* 0x00000000000073c6 */ /* 0x004ea20000000000 */
[----:B------:R-:W1:Y:S08]  /*5290*/  @!P1 LDC R12, c[0x0][0xb20] ;  /* 0x0002c800ff0c9b82 */ /* 0x000e700000000800 */
[----:B------:R-:W1:Y:S01]  /*52a0*/  @!P1 LDC R7, c[0x0][0xb0c] ;  /* 0x0002c300ff079b82 */ /* 0x000e620000000800 */
[----:B--2---:R2:W-:Y:S01]  /*52b0*/  SYNCS.ARRIVE.TRANS64.RED.A1T0 RZ, [R0+URZ], RZ ;  /* 0x000000ff00ff79a7 */ /* 0x0045e200081004ff */
[----:B---3--:R-:W-:Y:S04]  /*52c0*/  LOP3.LUT P4, RZ, R18, 0x1, RZ, 0xc0, !PT ;  /* 0x0000000112ff7812 */ /* 0x008fe8000788c0ff */
[----:B------:R-:W-:Y:S09]  /*52d0*/  P2R R103, PR, RZ, 0x10 ;  /* 0x00000010ff677803 */ /* 0x000ff20000000000 */
[----:B------:R-:W-:Y:S02]  /*52e0*/  @P4 MOV R44, R16 ;  /* 0x00000010002c4202 */ /* 0x000fe40000000f00 */
[----:B------:R-:W-:Y:S01]  /*52f0*/  @P4 LOP3.LUT R43, R17, 0xffff, RZ, 0xc0, !PT ;  /* 0x0000ffff112b4812 */ /* 0x000fe200078ec0ff */
[----:B--2-4-:R-:W-:Y:S06]  /*5300*/  @!P0 BRA `(.L_x_92) ;  /* 0x0000000000a48947 */ /* 0x014fec0003800000 */
[----:B------:R-:W-:Y:S01]  /*5310*/  IMAD.HI.U32 R0, R90, R39, RZ ;  /* 0x000000275a007227 */ /* 0x000fe200078e00ff */
[----:B------:R-:W-:Y:S02]  /*5320*/  ISETP.NE.AND P0, PT, R38, 0x1, PT ;  /* 0x000000012600780c */ /* 0x000fe40003f05270 */
[----:B------:R-:W-:Y:S01]  /*5330*/  ISETP.NE.AND P2, PT, R40, 0x1, PT ;  /* 0x000000012800780c */ /* 0x000fe20003f45270 */
[----:B------:R-:W-:Y:S01]  /*5340*/  IMAD.HI.U32 R4, R91, R84, RZ ;  /* 0x000000545b047227 */ /* 0x000fe200078e00ff */
[----:B------:R-:W-:Y:S02]  /*5350*/  SHF.R.U32.HI R0, RZ, R89, R0 ;  /* 0x00000059ff007219 */ /* 0x000fe40000011600 */
[----:B------:R-:W-:Y:S01]  /*5360*/  ISETP.NE.AND P3, PT, R42, 0x1, PT ;  /* 0x000000012a00780c */ /* 0x000fe20003f65270 */
[----:B------:R-:W-:Y:S01]  /*5370*/  IMAD.HI.U32 R6, R43, R39, RZ ;  /* 0x000000272b067227 */ /* 0x000fe200078e00ff */
[-C--:B------:R-:W-:Y:S02]  /*5380*/  SHF.R.U32.HI R4, RZ, R85.reuse, R4 ;  /* 0x00000055ff047219 */ /* 0x080fe40000011604 */
[----:B------:R-:W-:Y:S01]  /*5390*/  SEL R0, R90, R0, !P0 ;  /* 0x000000005a007207 */ /* 0x000fe20004000000 */
[----:B------:R-:W-:Y:S01]  /*53a0*/  IMAD.HI.U32 R5, R44, R84, RZ ;  /* 0x000000542c057227 */ /* 0x000fe200078e00ff */
[----:B------:R-:W-:Y:S03]  /*53b0*/  SEL R4, R91, R4, !P3 ;  /* 0x000000045b047207 */ /* 0x000fe60005800000 */
[-C--:B------:R-:W-:Y:S01]  /*53c0*/  IMAD.HI.U32 R3, R0, R36.reuse, RZ ;  /* 0x0000002400037227 */ /* 0x080fe200078e00ff */
[----:B------:R-:W-:Y:S03]  /*53d0*/  SHF.R.U32.HI R5, RZ, R85, R5 ;  /* 0x00000055ff057219 */ /* 0x000fe60000011605 */
[----:B------:R-:W-:Y:S01]  /*53e0*/  IMAD.HI.U32 R2, R4, R36, RZ ;  /* 0x0000002404027227 */ /* 0x000fe200078e00ff */
[----:B------:R-:W-:Y:S02]  /*53f0*/  @P2 SHF.R.U32.HI R0, RZ, R37, R3 ;  /* 0x00000025ff002219 */ /* 0x000fe40000011603 */
[----:B------:R-:W-:Y:S02]  /*5400*/  SHF.R.U32.HI R3, RZ, R89, R6 ;  /* 0x00000059ff037219 */ /* 0x000fe40000011606 */
[----:B------:R-:W-:Y:S01]  /*5410*/  @P2 SHF.R.U32.HI R4, RZ, R37, R2 ;  /* 0x00000025ff042219 */ /* 0x000fe20000011602 */
[----:B------:R-:W-:Y:S01]  /*5420*/  IMAD R0, R40, R0, RZ ;  /* 0x0000000028007224 */ /* 0x000fe200078e02ff */
[----:B------:R-:W-:Y:S02]  /*5430*/  SEL R3, R43, R3, !P0 ;  /* 0x000000032b037207 */ /* 0x000fe40004000000 */
[----:B------:R-:W-:Y:S01]  /*5440*/  SEL R2, R44, R5, !P3 ;  /* 0x000000052c027207 */ /* 0x000fe20005800000 */
[----:B------:R-:W-:Y:S01]  /*5450*/  IMAD R5, R40, R4, RZ ;  /* 0x0000000428057224 */ /* 0x000fe200078e02ff */
[C---:B------:R-:W-:Y:S01]  /*5460*/  ISETP.GE.AND P0, PT, R3.reuse, R0, PT ;  /* 0x000000000300720c */ /* 0x040fe20003f06270 */
[C---:B------:R-:W-:Y:S03]  /*5470*/  IMAD.HI.U32 R0, R3.reuse, R36, RZ ;  /* 0x0000002403007227 */ /* 0x040fe600078e00ff */
[C---:B------:R-:W-:Y:S02]  /*5480*/  ISETP.GE.OR P0, PT, R2.reuse, R5, P0 ;  /* 0x000000050200720c */ /* 0x040fe40000706670 */
[----:B------:R-:W-:Y:S04]  /*5490*/  SHF.R.U32.HI R0, RZ, R37, R0 ;  /* 0x00000025ff007219 */ /* 0x000fe80000011600 */
[C---:B------:R-:W-:Y:S05]  /*54a0*/  SEL R6, R3.reuse, R0, !P2 ;  /* 0x0000000003067207 */ /* 0x040fea0005000000 */
        /* <DEDUP_REMOVED lines=14> */
[----:B------:R-:W-:Y:S07]  /*5590*/  IMAD R43, R3, R38, R43 ;  /* 0x00000026032b7224 */ /* 0x000fee00078e022b */
.L_x_92:
[----:B-1----:R-:W-:Y:S01]  /*55a0*/  @!P1 ISETP.NE.AND P0, PT, R8, 0x1, PT ;  /* 0x000000010800980c */ /* 0x002fe20003f05270 */
[----:B------:R-:W-:Y:S01]  /*55b0*/  @!P1 IMAD.HI.U32 R2, R43, R9, RZ ;  /* 0x000000092b029227 */ /* 0x000fe200078e00ff */
[----:B------:R-:W-:Y:S01]  /*55c0*/  R2UR UR42, R21 ;  /* 0x00000000152a72ca */ /* 0x000fe200000e0000 */
[----:B------:R-:W-:Y:S01]  /*55d0*/  BSSY.RECONVERGENT B6, `(.L_x_93) ;  /* 0x0000031000067945 */ /* 0x000fe20003800200 */
[----:B------:R-:W-:Y:S01]  /*55e0*/  R2UR UR41, R20 ;  /* 0x00000000142972ca */ /* 0x000fe200000e0000 */
[C---:B------:R-:W-:Y:S01]  /*55f0*/  @!P1 IMAD.HI.U32 R0, R44.reuse, R10, RZ ;  /* 0x0000000a2c009227 */ /* 0x040fe200078e00ff */
[----:B------:R-:W-:Y:S02]  /*5600*/  @!P1 SHF.R.U32.HI R2, RZ, R12, R2 ;  /* 0x0000000cff029219 */ /* 0x000fe40000011602 */
[----:B------:R-:W-:Y:S01]  /*5610*/  @!P1 ISETP.NE.AND P2, PT, R7, 0x1, PT ;  /* 0x000000010700980c */ /* 0x000fe20003f45270 */
[----:B------:R-:W-:Y:S01]  /*5620*/  VIADD R105, R105, 0x1 ;  /* 0x0000000169697836 */ /* 0x000fe20000000000 */
[----:B------:R-:W-:Y:S02]  /*5630*/  @!P1 SEL R2, R43, R2, !P0 ;  /* 0x000000022b029207 */ /* 0x000fe40004000000 */
[----:B------:R-:W-:Y:S02]  /*5640*/  @!P1 SHF.R.U32.HI R0, RZ, R11, R0 ;  /* 0x0000000bff009219 */ /* 0x000fe40000011600 */
[----:B------:R-:W-:Y:S01]  /*5650*/  LOP3.LUT P0, RZ, R93, 0x1b0, RZ, 0xc0, !PT ;  /* 0x000001b05dff7812 */ /* 0x000fe2000780c0ff */
[----:B------:R-:W-:Y:S01]  /*5660*/  USHF.L.U32 UR42, UR42, 0x7, URZ ;  /* 0x000000072a2a7899 */ /* 0x000fe200080006ff */
[----:B------:R-:W-:Y:S01]  /*5670*/  @!P1 SEL R3, R44, R0, !P2 ;  /* 0x000000002c039207 */ /* 0x000fe20005000000 */
[----:B------:R-:W-:Y:S01]  /*5680*/  USHF.L.U32 UR41, UR41, 0x7, URZ ;  /* 0x0000000729297899 */ /* 0x000fe200080006ff */
[----:B------:R-:W-:Y:S03]  /*5690*/  @P4 SHF.R.U32.HI R94, RZ, 0x10, R17 ;  /* 0x00000010ff5e4819 */ /* 0x000fe60000011611 */
[----:B------:R-:W-:Y:S02]  /*56a0*/  @!P1 IMAD.IADD R0, R2, 0x1, -R3 ;  /* 0x0000000102009824 */ /* 0x000fe400078e0a03 */
[----:B------:R-:W-:Y:S02]  /*56b0*/  @!P1 IMAD.IADD R2, R3, 0x1, -R2 ;  /* 0x0000000103029824 */ /* 0x000fe400078e0a02 */
[----:B------:R-:W-:Y:S02]  /*56c0*/  @!P1 IMAD R44, R0, R7, R44 ;  /* 0x00000007002c9224 */ /* 0x000fe400078e022c */
[----:B------:R-:W-:Y:S01]  /*56d0*/  @!P1 IMAD R43, R2, R8, R43 ;  /* 0x00000008022b9224 */ /* 0x000fe200078e022b */
[----:B------:R-:W-:Y:S06]  /*56e0*/  @!P0 BRA `(.L_x_94) ;  /* 0x00000000007c8947 */ /* 0x000fec0003800000 */
[----:B------:R-:W1:Y:S01]  /*56f0*/  LDCU.64 UR8, c[0x4][0x80] ;  /* 0x01001000ff0877ac */ /* 0x000e620008000a00 */
[----:B------:R-:W-:Y:S01]  /*5700*/  MOV R2, 0x0 ;  /* 0x0000000000027802 */ /* 0x000fe20000000f00 */
[----:B------:R-:W-:Y:S02]  /*5710*/  HFMA2 R12, -RZ, RZ, 0, 5.9604644775390625e-08 ;  /* 0x00000001ff0c7431 */ /* 0x000fe400000001ff */
[----:B------:R-:W-:Y:S01]  /*5720*/  IMAD.MOV.U32 R8, RZ, RZ, 0x70 ;  /* 0x00000070ff087424 */ /* 0x000fe200078e00ff */
[----:B------:R2:W3:Y:S01]  /*5730*/  LDC.64 R14, c[0x4][R2] ;  /* 0x01000000020e7b82 */ /* 0x0004e20000000a00 */
[----:B------:R-:W4:Y:S01]  /*5740*/  LDCU.64 UR6, c[0x4][0x88] ;  /* 0x01001100ff0677ac */ /* 0x000f220008000a00 */
[----:B------:R-:W-:Y:S01]  /*5750*/  IMAD.MOV.U32 R13, RZ, RZ, RZ ;  /* 0x000000ffff0d7224 */ /* 0x000fe200078e00ff */
[----:B------:R-:W2:Y:S01]  /*5760*/  LDCU.64 UR4, c[0x4][0x8] ;  /* 0x01000100ff0477ac */ /* 0x000ea20008000a00 */
[----:B-1----:R-:W-:Y:S01]  /*5770*/  MOV R5, UR9 ;  /* 0x0000000900057c02 */ /* 0x002fe20008000f00 */
[----:B------:R-:W-:Y:S01]  /*5780*/  IMAD.U32 R4, RZ, RZ, UR8 ;  /* 0x00000008ff047e24 */ /* 0x000fe2000f8e00ff */
[----:B----4-:R-:W-:Y:S01]  /*5790*/  MOV R7, UR7 ;  /* 0x0000000700077c02 */ /* 0x010fe20008000f00 */
[----:B------:R-:W-:Y:S01]  /*57a0*/  IMAD.U32 R6, RZ, RZ, UR6 ;  /* 0x00000006ff067e24 */ /* 0x000fe2000f8e00ff */
[----:B--2---:R-:W-:Y:S01]  /*57b0*/  MOV R11, UR5 ;  /* 0x00000005000b7c02 */ /* 0x004fe20008000f00 */
[----:B------:R-:W-:Y:S02]  /*57c0*/  IMAD.U32 R10, RZ, RZ, UR4 ;  /* 0x00000004ff0a7e24 */ /* 0x000fe4000f8e00ff */
[----:B------:R-:W-:Y:S07]  /*57d0*/  LEPC R20, `(.L_x_95) ;  /* 0x000000001014794e */ /* 0x000fee0000000000 */
[----:B---3-5:R-:W-:Y:S05]  /*57e0*/  CALL.ABS.NOINC R14 ;  /* 0x000000000e007343 */ /* 0x028fea0003c00000 */
.L_x_95:
[----:B------:R-:W1:Y:S01]  /*57f0*/  LDCU.64 UR8, c[0x4][0x80] ;  /* 0x01001000ff0877ac */ /* 0x000e620008000a00 */
[----:B------:R-:W2:Y:S01]  /*5800*/  LDC.64 R2, c[0x4][R2] ;  /* 0x0100000002027b82 */ /* 0x000ea20000000a00 */
[----:B------:R-:W-:Y:S02]  /*5810*/  HFMA2 R12, -RZ, RZ, 0, 5.9604644775390625e-08 ;  /* 0x00000001ff0c7431 */ /* 0x000fe400000001ff */
[----:B------:R-:W-:Y:S02]  /*5820*/  IMAD.MOV.U32 R8, RZ, RZ, 0x70 ;  /* 0x00000070ff087424 */ /* 0x000fe400078e00ff */
[----:B------:R-:W-:Y:S01]  /*5830*/  IMAD.MOV.U32 R13, RZ, RZ, RZ ;  /* 0x000000ffff0d7224 */ /* 0x000fe200078e00ff */
[----:B------:R-:W3:Y:S01]  /*5840*/  LDCU.64 UR6, c[0x4][0x88] ;  /* 0x01001100ff0677ac */ /* 0x000ee20008000a00 */
[----:B------:R-:W4:Y:S01]  /*5850*/  LDCU.64 UR4, c[0x4][0x8] ;  /* 0x01000100ff0477ac */ /* 0x000f220008000a00 */
[----:B-1----:R-:W-:Y:S02]  /*5860*/  MOV R4, UR8 ;  /* 0x0000000800047c02 */ /* 0x002fe40008000f00 */
[----:B------:R-:W-:Y:S02]  /*5870*/  MOV R5, UR9 ;  /* 0x0000000900057c02 */ /* 0x000fe40008000f00 */
[----:B---3--:R-:W-:Y:S01]  /*5880*/  MOV R7, UR7 ;  /* 0x0000000700077c02 */ /* 0x008fe20008000f00 */
[----:B------:R-:W-:Y:S01]  /*5890*/  IMAD.U32 R6, RZ, RZ, UR6 ;  /* 0x00000006ff067e24 */ /* 0x000fe2000f8e00ff */
[----:B----4-:R-:W-:Y:S01]  /*58a0*/  MOV R11, UR5 ;  /* 0x00000005000b7c02 */ /* 0x010fe20008000f00 */
[----:B------:R-:W-:Y:S02]  /*58b0*/  IMAD.U32 R10, RZ, RZ, UR4 ;  /* 0x00000004ff0a7e24 */ /* 0x000fe4000f8e00ff */
[----:B------:R-:W-:Y:S07]  /*58c0*/  LEPC R20, `(.L_x_94) ;  /* 0x000000001014794e */ /* 0x000fee0000000000 */
[----:B--2---:R-:W-:Y:S05]  /*58d0*/  CALL.ABS.NOINC R2 ;  /* 0x0000000002007343 */ /* 0x004fea0003c00000 */
.L_x_94:
[----:B------:R-:W-:Y:S05]  /*58e0*/  BSYNC.RECONVERGENT B6 ;  /* 0x0000000000067941 */ /* 0x000fea0003800200 */
.L_x_93:
[----:B------:R-:W-:Y:S01]  /*58f0*/  ISETP.NE.U32.AND P4, PT, R82, RZ, PT ;  /* 0x000000ff5200720c */ /* 0x000fe20003f85070 */
[----:B------:R-:W-:Y:S01]  /*5900*/  UISETP.NE.AND UP2, UPT, UR50, URZ, UPT ;  /* 0x000000ff3200728c */ /* 0x000fe2000bf45270 */
[----:B------:R-:W-:Y:S01]  /*5910*/  ISETP.NE.U32.AND P2, PT, RZ, UR38, PT ;  /* 0x00000026ff007c0c */ /* 0x000fe2000bf45070 */
[----:B------:R-:W-:Y:S01]  /*5920*/  UISETP.NE.U32.AND UP1, UPT, UR44, URZ, UPT ;  /* 0x000000ff2c00728c */ /* 0x000fe2000bf25070 */
[----:B------:R-:W-:Y:S01]  /*5930*/  ISETP.NE.AND.EX P4, PT, R83, RZ, PT, P4 ;  /* 0x000000ff5300720c */ /* 0x000fe20003f85340 */
[----:B------:R-:W-:Y:S01]  /*5940*/  UPLOP3.LUT UP0, UPT, UPT, UPT, UPT, 0x40, 0x4 ;  /* 0x000000000004789c */ /* 0x000fe20003f0e870 */
[----:B------:R-:W-:Y:S01]  /*5950*/  ISETP.NE.AND.EX P2, PT, RZ, UR39, PT, P2 ;  /* 0x00000027ff007c0c */ /* 0x000fe2000bf45320 */
[----:B------:R-:W-:Y:S01]  /*5960*/  UISETP.NE.AND.EX UP1, UPT, UR45, URZ, UPT, UP1 ;  /* 0x000000ff2d00728c */ /* 0x000fe2000bf25310 */
[----:B------:R-:W-:Y:S04]  /*5970*/  PLOP3.LUT P1, PT, PT, PT, UP2, 0x80, 0x8 ;  /* 0x000000000008781c */ /* 0x000fe80003f2f028 */
[----:B------:R-:W-:Y:S06]  /*5980*/  @UP2 UPLOP3.LUT UP0, UPT, UPT, UPT, UP1, 0x80, 0x8 ;  /* 0x000000000008289c */ /* 0x000fec0003f0f010 */
[----:B------:R-:W-:Y:S01]  /*5990*/  PLOP3.LUT P0, PT, PT, PT, UP0, 0x80, 0x8 ;  /* 0x000000000008781c */ /* 0x000fe20003f0f008 */
[----:B------:R-:W-:Y:S01]  /*59a0*/  @!UPT UIADD3 URZ, UPT, UPT, URZ, URZ, URZ ;  /* 0x000000fffffff290 */ /* 0x000fe2000fffe0ff */
[----:B------:R-:W-:Y:S11]  /*59b0*/  BRA.U !UP1, `(.L_x_96) ;  /* 0x0000000109387547 */ /* 0x000ff6000b800000 */
[----:B------:R-:W-:Y:S01]  /*59c0*/  UISETP.NE.U32.AND UP0, UPT, UR38, URZ, UPT ;  /* 0x000000ff2600728c */ /* 0x000fe2000bf05070 */
[----:B------:R-:W-:Y:S02]  /*59d0*/  HFMA2 R0, -RZ, RZ, 0, 5.9604644775390625e-08 ;  /* 0x00000001ff007431 */ /* 0x000fe400000001ff */
[----:B------:R-:W-:Y:S01]  /*59e0*/  IMAD.MOV.U32 R88, RZ, RZ, 0x1 ;  /* 0x00000001ff587424 */ /* 0x000fe200078e00ff */
[----:B------:R-:W-:Y:S06]  /*59f0*/  UISETP.NE.AND.EX UP0, UPT, UR39, URZ, UPT, UP0 ;  /* 0x000000ff2700728c */ /* 0x000fec000bf05300 */
[----:B------:R-:W-:Y:S05]  /*5a00*/  PLOP3.LUT P3, PT, PT, PT, UP0, 0x80, 0x8 ;  /* 0x000000000008781c */ /* 0x000fea0003f6f008 */
[----:B------:R-:W1:Y:S01]  /*5a10*/  @UP0 LDCU.64 UR6, c[0x0][0x888] ;  /* 0x00011100ff0607ac */ /* 0x000e620008000a00 */
[----:B------:R-:W-:Y:S07]  /*5a20*/  @UP0 UIMAD UR4, UR36, UR44, URZ ;  /* 0x0000002c240402a4 */ /* 0x000fee000f8e02ff */
[----:B------:R-:W-:Y:S01]  /*5a30*/  @!P3 PRMT R88, R0, 0x7610, R88 ;  /* 0x000076100058b816 */ /* 0x000fe20000000058 */
[----:B-1----:R-:W-:Y:S03]  /*5a40*/  @UP0 UIMAD.WIDE UR6, UR4, 0x4, UR6 ;  /* 0x00000004040608a5 */ /* 0x002fe6000f8e0206 */
[----:B------:R-:W1:Y:S03]  /*5a50*/  @!UP0 LDCU UR4, c[0x0][0x880] ;  /* 0x00011000ff0487ac */ /* 0x000e660008000800 */
[----:B------:R-:W-:Y:S01]  /*5a60*/  IMAD.U32 R2, RZ, RZ, UR6 ;  /* 0x00000006ff027e24 */ /* 0x000fe2000f8e00ff */
[----:B------:R-:W-:Y:S05]  /*5a70*/  MOV R3, UR7 ;  /* 0x0000000700037c02 */ /* 0x000fea0008000f00 */
[----:B-----5:R2:W5:Y:S02]  /*5a80*/  @P3 LDG.E R49, desc[UR46][R2.64] ;  /* 0x0000002e02313981 */ /* 0x020564000c1e1900 */
[----:B-12---:R-:W-:Y:S02]  /*5a90*/  @!P3 IMAD.U32 R49, RZ, RZ, UR4 ;  /* 0x00000004ff31be24 */ /* 0x006fe4000f8e00ff */
.L_x_96:
[----:B------:R-:W-:Y:S05]  /*5aa0*/  @!P4 BRA `(.L_x_97) ;  /* 0x000000000020c947 */ /* 0x000fea0003800000 */
[----:B------:R-:W-:Y:S04]  /*5ab0*/  ISETP.NE.U32.AND P3, PT, R80, RZ, PT ;  /* 0x000000ff5000720c */ /* 0x000fe80003f65070 */
[----:B------:R-:W-:Y:S11]  /*5ac0*/  ISETP.NE.AND.EX P3, PT, R81, RZ, PT, P3 ;  /* 0x000000ff5100720c */ /* 0x000ff60003f65330 */
[----:B------:R-:W-:Y:S02]  /*5ad0*/  @!UPT UIADD3 URZ, UPT, UPT, URZ, URZ, URZ ;  /* 0x000000fffffff290 */ /* 0x000fe4000fffe0ff */
[----:B------:R-:W1:Y:S01]  /*5ae0*/  @P3 LDC.64 R2, c[0x0][0x8a8] ;  /* 0x00022a00ff023b82 */ /* 0x000e620000000a00 */
[----:B------:R-:W-:Y:S04]  /*5af0*/  @P3 IMAD R0, R82, UR36, RZ ;  /* 0x0000002452003c24 */ /* 0x000fe8000f8e02ff */
[----:B-1----:R-:W-:Y:S05]  /*5b00*/  @P3 IMAD.WIDE R2, R0, 0x4, R2 ;  /* 0x0000000400023825 */ /* 0x002fea00078e0202 */
[----:B-----5:R1:W5:Y:S02]  /*5b10*/  @P3 LDG.E R47, desc[UR46][R2.64] ;  /* 0x0000002e022f3981 */ /* 0x020364000c1e1900 */
[----:B-1----:R-:W2:Y:S02]  /*5b20*/  @!P3 LDC R47, c[0x0][0x8a0] ;  /* 0x00022800ff2fbb82 */ /* 0x002ea40000000800 */
.L_x_97:
[----:B-----5:R-:W-:Y:S01]  /*5b30*/  FSETP.NEU.AND P3, PT, R49, RZ, PT ;  /* 0x000000ff3100720b */ /* 0x020fe20003f6d000 */
[----:B------:R-:W-:Y:S01]  /*5b40*/  BSSY B1, `(.L_x_98) ;  /* 0x0000039000017945 */ /* 0x000fe20003800000 */
[----:B------:R-:W-:Y:S01]  /*5b50*/  SEL R3, RZ, 0xffffffff, P2 ;  /* 0xffffffffff037807 */ /* 0x000fe20001000000 */
[----:B------:R-:W-:Y:S01]  /*5b60*/  IMAD.MOV.U32 R66, RZ, RZ, 0x1 ;  /* 0x00000001ff427424 */ /* 0x000fe200078e00ff */
[----:B------:R-:W-:Y:S01]  /*5b70*/  @P1 LOP3.LUT P2, RZ, R88, 0xff, RZ, 0xc0, !PT ;  /* 0x000000ff58ff1812 */ /* 0x000fe2000784c0ff */
[----:B------:R-:W-:Y:S01]  /*5b80*/  IMAD R48, R45, 0x80, R46 ;  /* 0x000000802d307824 */ /* 0x000fe200078e022e */
[----:B------:R-:W-:Y:S01]  /*5b90*/  @P1 SEL R0, RZ, 0xffffffff, P3 ;  /* 0xffffffffff001807 */ /* 0x000fe20001800000 */
[----:B------:R-:W-:Y:S01]  /*5ba0*/  IMAD R106, R101, -0x10, R99 ;  /* 0xfffffff0656a7824 */ /* 0x000fe200078e0263 */
[----:B------:R-:W-:Y:S01]  /*5bb0*/  LOP3.LUT R97, R97, 0x1, RZ, 0x3c, !PT ;  /* 0x0000000161617812 */ /* 0x000fe200078e3cff */
[----:B------:R-:W-:Y:S01]  /*5bc0*/  IMAD.MOV.U32 R65, RZ, RZ, RZ ;  /* 0x000000ffff417224 */ /* 0x000fe200078e00ff */
[----:B------:R-:W-:Y:S02]  /*5bd0*/  @P0 SEL R0, R3, R0, !P2 ;  /* 0x0000000003000207 */ /* 0x000fe40005000000 */
[----:B------:R-:W-:Y:S02]  /*5be0*/  CS2R R78, SRZ ;  /* 0x00000000004e7805 */ /* 0x000fe4000001ff00 */
[----:B------:R-:W-:Y:S02]  /*5bf0*/  LEA R64, R45, UR48, 0x3 ;  /* 0x000000302d407c11 */ /* 0x000fe4000f8e18ff */
[----:B------:R-:W-:Y:S02]  /*5c00*/  CS2R R76, SRZ ;  /* 0x00000000004c7805 */ /* 0x000fe4000001ff00 */
[----:B------:R-:W-:Y:S02]  /*5c10*/  @P1 LOP3.LUT R0, R0, 0x1, RZ, 0xc0, !PT ;  /* 0x0000000100001812 */ /* 0x000fe400078ec0ff */
[----:B------:R-:W-:Y:S02]  /*5c20*/  CS2R R70, SRZ ;  /* 0x0000000000467805 */ /* 0x000fe4000001ff00 */
[----:B------:R-:W-:Y:S02]  /*5c30*/  PLOP3.LUT P2, PT, PT, PT, UP1, 0x80, 0x8 ;  /* 0x000000000008781c */ /* 0x000fe40003f4f018 */
[----:B------:R-:W-:Y:S02]  /*5c40*/  CS2R R68, SRZ ;  /* 0x0000000000447805 */ /* 0x000fe4000001ff00 */
[----:B------:R-:W-:Y:S02]  /*5c50*/  ISETP.NE.U32.OR P5, PT, R0, 0x1, !P1 ;  /* 0x000000010000780c */ /* 0x000fe40004fa5470 */
[----:B------:R-:W-:Y:S02]  /*5c60*/  CS2R R62, SRZ ;  /* 0x00000000003e7805 */ /* 0x000fe4000001ff00 */
[----:B------:R-:W-:Y:S02]  /*5c70*/  LOP3.LUT P4, R104, R88, 0xff, RZ, 0xc0, !PT ;  /* 0x000000ff58687812 */ /* 0x000fe4000788c0ff */
[----:B------:R-:W-:Y:S02]  /*5c80*/  CS2R R60, SRZ ;  /* 0x00000000003c7805 */ /* 0x000fe4000001ff00 */
[----:B------:R-:W-:Y:S02]  /*5c90*/  SEL R2, RZ, 0xffffffff, P3 ;  /* 0xffffffffff027807 */ /* 0x000fe40001800000 */
[----:B------:R-:W-:Y:S02]  /*5ca0*/  CS2R R58, SRZ ;  /* 0x00000000003a7805 */ /* 0x000fe4000001ff00 */
[----:B------:R-:W-:Y:S02]  /*5cb0*/  P2R R107, PR, RZ, 0x20 ;  /* 0x00000020ff6b7803 */ /* 0x000fe40000000000 */
[----:B------:R-:W-:Y:S02]  /*5cc0*/  CS2R R56, SRZ ;  /* 0x0000000000387805 */ /* 0x000fe4000001ff00 */
[----:B------:R-:W-:Y:S02]  /*5cd0*/  @P2 SEL R2, R3, R2, !P4 ;  /* 0x0000000203022207 */ /* 0x000fe40006000000 */
[----:B------:R-:W-:Y:S02]  /*5ce0*/  @P5 SHF.L.U32 R0, R97, 0x1f, RZ ;  /* 0x0000001f61005819 */ /* 0x000fe400000006ff */
[----:B------:R-:W-:Y:S02]  /*5cf0*/  LOP3.LUT R2, R2, 0x1, RZ, 0xc0, !PT ;  /* 0x0000000102027812 */ /* 0x000fe400078ec0ff */
[----:B------:R1:W3:Y:S02]  /*5d00*/  @P5 SYNCS.PHASECHK.TRANS64.TRYWAIT P1, [UR48+0x50], R0 ;  /* 0x00005000ff0055a7 */ /* 0x0002e40008021130 */
[----:B------:R-:W-:Y:S04]  /*5d10*/  ISETP.NE.U32.AND P2, PT, R2, 0x1, PT ;  /* 0x000000010200780c */ /* 0x000fe80003f45070 */
[----:B------:R-:W-:Y:S02]  /*5d20*/  P2R R67, PR, RZ, 0x4 ;  /* 0x00000004ff437803 */ /* 0x000fe40000000000 */
[----:B-1----:R-:W-:Y:S04]  /*5d30*/  SHF.L.U32 R0, R96, 0x1f, RZ ;  /* 0x0000001f60007819 */ /* 0x002fe800000006ff */
[----:B------:R1:W4:Y:S01]  /*5d40*/  SYNCS.PHASECHK.TRANS64.TRYWAIT P0, [R64+URZ+0xc0], R0 ;  /* 0x0000c000400075a7 */ /* 0x00032200080011ff */
[----:B---3--:R-:W-:Y:S01]  /*5d50*/  @P5 SEL R66, RZ, 0x1, !P1 ;  /* 0x00000001ff425807 */ /* 0x008fe20004800000 */
[----:B-1----:R-:W-:Y:S06]  /*5d60*/  @!P5 BRA `(.L_x_99) ;  /* 0x000000000058d947 */ /* 0x002fec0003800000 */
[----:B------:R-:W-:Y:S01]  /*5d70*/  IMAD.MOV.U32 R79, RZ, RZ, RZ ;  /* 0x000000ffff4f7224 */ /* 0x000fe200078e00ff */
[----:B------:R-:W-:Y:S01]  /*5d80*/  ISETP.NE.AND P1, PT, R66, RZ, PT ;  /* 0x000000ff4200720c */ /* 0x000fe20003f25270 */
[----:B------:R-:W-:Y:S01]  /*5d90*/  BSSY B0, `(.L_x_100) ;  /* 0x000000c000007945 */ /* 0x000fe20003800000 */
[----:B------:R-:W-:Y:S02]  /*5da0*/  CS2R R58, SRZ ;  /* 0x00000000003a7805 */ /* 0x000fe4000001ff00 */
[----:B------:R-:W-:Y:S02]  /*5db0*/  CS2R R56, SRZ ;  /* 0x0000000000387805 */ /* 0x000fe4000001ff00 */
[----:B------:R-:W-:Y:S02]  /*5dc0*/  CS2R R62, SRZ ;  /* 0x00000000003e7805 */ /* 0x000fe4000001ff00 */
[----:B------:R-:W-:Y:S02]  /*5dd0*/  CS2R R60, SRZ ;  /* 0x00000000003c7805 */ /* 0x000fe4000001ff00 */
[----:B------:R-:W-:Y:S02]  /*5de0*/  CS2R R70, SRZ ;  /* 0x0000000000467805 */ /* 0x000fe4000001ff00 */
[----:B------:R-:W-:Y:S02]  /*5df0*/  CS2R R68, SRZ ;  /* 0x0000000000447805 */ /* 0x000fe4000001ff00 */
[----:B------:R-:W-:Y:S01]  /*5e00*/  CS2R R76, SRZ ;  /* 0x00000000004c7805 */ /* 0x000fe2000001ff00 */
[----:B------:R-:W-:Y:S06]  /*5e10*/  @P1 BRA `(.L_x_101) ;  /* 0x00000000000c1947 */ /* 0x000fec0003800000 */
[----:B------:R-:W-:Y:S04]  /*5e20*/  SHF.L.U32 R3, R97, 0x1f, RZ ;  /* 0x0000001f61037819 */ /* 0x000fe800000006ff */
[----:B------:R-:W1:Y:S02]  /*5e30*/  SYNCS.PHASECHK.TRANS64.TRYWAIT P1, [UR48+0x50], R3 ;  /* 0x00005003ff0075a7 */ /* 0x000e640008021130 */
[----:B-1----:R-:W-:Y:S05]  /*5e40*/  @!P1 BRA `(.L_x_102) ;  /* 0x0000003c007c9947 */ /* 0x002fea0003800000 */
.L_x_101:
[----:B------:R-:W-:Y:S05]  /*5e50*/  BSYNC B0 ;  /* 0x0000000000007941 */ /* 0x000fea0003800000 */
.L_x_100:
[----:B------:R-:W-:Y:S01]  /*5e60*/  ISETP.NE.AND P1, PT, R67, RZ, PT ;  /* 0x000000ff4300720c */ /* 0x000fe20003f25270 */
[----:B------:R-:W-:Y:S11]  /*5e70*/  HFMA2 R65, -RZ, RZ, 0, 5.9604644775390625e-08 ;  /* 0x00000001ff417431 */ /* 0x000ff600000001ff */
[----:B------:R-:W-:Y:S01]  /*5e80*/  @!UPT UIADD3 URZ, UPT, UPT, URZ, URZ, URZ ;  /* 0x000000fffffff290 */ /* 0x000fe2000fffe0ff */
[----:B------:R3:W1:Y:S04]  /*5e90*/  @P1 LDS.128 R56, [R100] ;  /* 0x0000000064381984 */ /* 0x0006680000000c00 */
[----:B------:R3:W1:Y:S04]  /*5ea0*/  @P1 LDS.128 R60, [R99+0x10] ;  /* 0x00001000633c1984 */ /* 0x0006680000000c00 */
[----:B------:R3:W1:Y:S04]  /*5eb0*/  @P1 LDS.128 R68, [R98+0x20] ;  /* 0x0000200062441984 */ /* 0x0006680000000c00 */
[----:B------:R3:W1:Y:S02]  /*5ec0*/  @P1 LDS.128 R76, [R106+0x30] ;  /* 0x000030006a4c1984 */ /* 0x0006640000000c00 */
.L_x_99:
[----:B------:R-:W-:Y:S05]  /*5ed0*/  BSYNC B1 ;  /* 0x0000000000017941 */ /* 0x000fea0003800000 */
.L_x_98:
[----:B-1----:R-:W-:Y:S04]  /*5ee0*/  SHF.R.U32.HI R2, RZ, 0x15, R48 ;  /* 0x00000015ff027819 */ /* 0x002fe80000011630 */
[----:B------:R-:W-:Y:S01]  /*5ef0*/  LOP3.LUT P1, RZ, R2, 0x3, R92, 0x48, !PT ;  /* 0x0000000302ff7812 */ /* 0x000fe2000782485c */
[----:B------:R-:W-:Y:S01]  /*5f00*/  @!UPT UIADD3 URZ, UPT, UPT, URZ, URZ, URZ ;  /* 0x000000fffffff290 */ /* 0x000fe2000fffe0ff */
[----:B----4-:R-:W-:Y:S11]  /*5f10*/  @P0 BRA `(.L_x_103) ;  /* 0x0000000000080947 */ /* 0x010ff60003800000 */
[----:B------:R-:W1:Y:S02]  /*5f20*/  SYNCS.PHASECHK.TRANS64.TRYWAIT P0, [R64+URZ+0xc0], R0 ;  /* 0x0000c000400075a7 */ /* 0x000e6400080011ff */
[----:B-1----:R-:W-:Y:S05]  /*5f30*/  @!P0 BRA `(.L_x_104) ;  /* 0x0000003c00588947 */ /* 0x002fea0003800000 */
.L_x_103:
[----:B------:R-:W-:Y:S05]  /*5f40*/  @!P1 BRA `(.L_x_105) ;  /* 0x0000000000409947 */ /* 0x000fea0003800000 */
[----:B------:R-:W4:Y:S01]  /*5f50*/  LDCU.64 UR8, c[0x4][0x70] ;  /* 0x01000e00ff0877ac */ /* 0x000f220008000a00 */
[----:B------:R-:W-:Y:S01]  /*5f60*/  MOV R3, 0x0 ;  /* 0x0000000000037802 */ /* 0x000fe20000000f00 */
[----:B------:R-:W-:Y:S02]  /*5f70*/  HFMA2 R12, -RZ, RZ, 0, 5.9604644775390625e-08 ;  /* 0x00000001ff0c7431 */ /* 0x000fe400000001ff */
[----:B------:R-:W-:Y:S02]  /*5f80*/  IMAD.MOV.U32 R8, RZ, RZ, 0x192 ;  /* 0x00000192ff087424 */ /* 0x000fe400078e00ff */
[----:B------:R-:W-:Y:S01]  /*5f90*/  IMAD.MOV.U32 R13, RZ, RZ, RZ ;  /* 0x000000ffff0d7224 */ /* 0x000fe200078e00ff */
[----:B------:R-:W5:Y:S01]  /*5fa0*/  LDCU.64 UR6, c[0x4][0x78] ;  /* 0x01000f00ff0677ac */ /* 0x000f620008000a00 */
[----:B------:R-:W1:Y:S01]  /*5fb0*/  LDC.64 R2, c[0x4][R3] ;  /* 0x0100000003027b82 */ /* 0x000e620000000a00 */
[----:B------:R-:W2:Y:S01]  /*5fc0*/  LDCU.64 UR4, c[0x4][0x10] ;  /* 0x01000200ff0477ac */ /* 0x000ea20008000a00 */
[----:B----4-:R-:W-:Y:S01]  /*5fd0*/  MOV R5, UR9 ;  /* 0x0000000900057c02 */ /* 0x010fe20008000f00 */
[----:B------:R-:W-:Y:S01]  /*5fe0*/  IMAD.U32 R4, RZ, RZ, UR8 ;  /* 0x00000008ff047e24 */ /* 0x000fe2000f8e00ff */
[----:B-----5:R-:W-:Y:S01]  /*5ff0*/  MOV R7, UR7 ;  /* 0x0000000700077c02 */ /* 0x020fe20008000f00 */
[----:B------:R-:W-:Y:S01]  /*6000*/  IMAD.U32 R6, RZ, RZ, UR6 ;  /* 0x00000006ff067e24 */ /* 0x000fe2000f8e00ff */
[----:B--2---:R-:W-:Y:S01]  /*6010*/  MOV R11, UR5 ;  /* 0x00000005000b7c02 */ /* 0x004fe20008000f00 */
[----:B------:R-:W-:Y:S02]  /*6020*/  IMAD.U32 R10, RZ, RZ, UR4 ;  /* 0x00000004ff0a7e24 */ /* 0x000fe4000f8e00ff */
[----:B------:R-:W-:Y:S07]  /*6030*/  LEPC R20, `(.L_x_105) ;  /* 0x000000001014794e */ /* 0x000fee0000000000 */
[----:B-1-3--:R-:W-:Y:S05]  /*6040*/  CALL.ABS.NOINC R2 ;  /* 0x0000000002007343 */ /* 0x00afea0003c00000 */
.L_x_105:
[----:B------:R-:W-:Y:S05]  /*6050*/  WARPSYNC.ALL ;  /* 0x0000000000007948 */ /* 0x000fea0003800000 */
[----:B------:R-:W-:Y:S01]  /*6060*/  R2UR UR4, R48 ;  /* 0x00000000300472ca */ /* 0x000fe200000e0000 */
[--C-:B------:R-:W-:Y:S01]  /*6070*/  HADD2.F32 R50, -RZ, R56.reuse.H0_H0 ;  /* 0x20000038ff327230 */ /* 0x100fe20000004100 */
[----:B------:R-:W-:Y:S01]  /*6080*/  ISETP.NE.AND P0, PT, R102, RZ, PT ;  /* 0x000000ff6600720c */ /* 0x000fe20003f05270 */
[----:B------:R-:W-:Y:S01]  /*6090*/  HADD2.F32 R51, -RZ, R56.H1_H1 ;  /* 0x30000038ff337230 */ /* 0x000fe20000004100 */
[----:B------:R-:W-:Y:S01]  /*60a0*/  BSSY.RECONVERGENT B0, `(.L_x_106) ;  /* 0x0000086000007945 */ /* 0x000fe20003800200 */
[--C-:B------:R-:W-:Y:S08]  /*60b0*/  HADD2.F32 R52, -RZ, R57.reuse.H0_H0 ;  /* 0x20000039ff347230 */ /* 0x100ff00000004100 */
[----:B------:R-:W1:Y:S02]  /*60c0*/  LDTM.x32 R4, tmem[UR4] ;  /* 0x00000004000479ee */ /* 0x000e6400082c0000 */
[C---:B-12---:R-:W-:Y:S01]  /*60d0*/  FMUL R0, R47.reuse, R4 ;  /* 0x000000042f007220 */ /* 0x046fe20000400000 */
[C---:B------:R-:W-:Y:S01]  /*60e0*/  FMUL R2, R47.reuse, R5 ;  /* 0x000000052f027220 */ /* 0x040fe20000400000 */
[C---:B------:R-:W-:Y:S01]  /*60f0*/  FMUL R4, R47.reuse, R8 ;  /* 0x000000082f047220 */ /* 0x040fe20000400000 */
[----:B------:R-:W-:Y:S01]  /*6100*/  FMUL R3, R47, R6 ;  /* 0x000000062f037220 */ /* 0x000fe20000400000 */
[C---:B------:R-:W-:Y:S01]  /*6110*/  FFMA R0, R49.reuse, R50, R0 ;  /* 0x0000003231007223 */ /* 0x040fe20000000000 */
[----:B------:R-:W-:Y:S01]  /*6120*/  FFMA R2, R49, R51, R2 ;  /* 0x0000003331027223 */ /* 0x000fe20000000002 */
[C---:B------:R-:W-:Y:S01]  /*6130*/  FMUL R5, R47.reuse, R9 ;  /* 0x000000092f057220 */ /* 0x040fe20000400000 */
        /* <DEDUP_REMOVED lines=16> */
[----:B------:R-:W-:Y:S02]  /*6240*/  HADD2.F32 R32, -RZ, R57.H1_H1 ;  /* 0x30000039ff207230 */ /* 0x000fe40000004100 */
[C---:B------:R-:W-:Y:S01]  /*6250*/  FMUL R26, R47.reuse, R30 ;  /* 0x0000001e2f1a7220 */ /* 0x040fe20000400000 */
[----:B------:R-:W-:Y:S01]  /*6260*/  FMUL R29, R47, R33 ;  /* 0x000000212f1d7220 */ /* 0x000fe20000400000 */
[--C-:B------:R-:W-:Y:S02]  /*6270*/  HADD2.F32 R33, -RZ, R58.reuse.H0_H0 ;  /* 0x2000003aff217230 */ /* 0x100fe40000004100 */
[----:B------:R-:W-:Y:S01]  /*6280*/  FFMA R3, R49, R52, R3 ;  /* 0x0000003431037223 */ /* 0x000fe20000000003 */
[C---:B------:R-:W-:Y:S01]  /*6290*/  FMUL R7, R47.reuse, R7 ;  /* 0x000000072f077220 */ /* 0x040fe20000400000 */
[----:B------:R-:W-:Y:S01]  /*62a0*/  FMUL R30, R47, R34 ;  /* 0x000000222f1e7220 */ /* 0x000fe20000400000 */
[----:B------:R-:W-:Y:S01]  /*62b0*/  HADD2.F32 R34, -RZ, R58.H1_H1 ;  /* 0x3000003aff227230 */ /* 0x000fe20000004100 */
[----:B------:R-:W-:Y:S01]  /*62c0*/  F2FP.F16.F32.PACK_AB R52, R2, R0 ;  /* 0x000000000234723e */ /* 0x000fe200000000ff */
[--C-:B------:R-:W-:Y:S02]  /*62d0*/  HADD2.F32 R0, -RZ, R59.reuse.H0_H0 ;  /* 0x2000003bff007230 */ /* 0x100fe40000004100 */
[C---:B------:R-:W-:Y:S01]  /*62e0*/  FFMA R7, R49.reuse, R32, R7 ;  /* 0x0000002031077223 */ /* 0x040fe20000000007 */
[----:B------:R-:W-:Y:S02]  /*62f0*/  HADD2.F32 R2, -RZ, R59.H1_H1 ;  /* 0x3000003bff027230 */ /* 0x000fe40000004100 */
[C---:B------:R-:W-:Y:S01]  /*6300*/  FFMA R4, R49.reuse, R33, R4 ;  /* 0x0000002131047223 */ /* 0x040fe20000000004 */
[C---:B------:R-:W-:Y:S01]  /*6310*/  FFMA R5, R49.reuse, R34, R5 ;  /* 0x0000002231057223 */ /* 0x040fe20000000005 */
[----:B------:R-:W-:Y:S01]  /*6320*/  FFMA R6, R49, R0, R6 ;  /* 0x0000000031067223 */ /* 0x000fe20000000006 */
[--C-:B------:R-:W-:Y:S02]  /*6330*/  HADD2.F32 R0, -RZ, R60.reuse.H0_H0 ;  /* 0x2000003cff007230 */ /* 0x100fe40000004100 */
[----:B------:R-:W-:Y:S01]  /*6340*/  FMUL R11, R47, R11 ;  /* 0x0000000b2f0b7220 */ /* 0x000fe20000400000 */
[----:B------:R-:W-:Y:S01]  /*6350*/  F2FP.F16.F32.PACK_AB R53, R7, R3 ;  /* 0x000000030735723e */ /* 0x000fe200000000ff */
[--C-:B------:R-:W-:Y:S02]  /*6360*/  HADD2.F32 R3, -RZ, R61.reuse.H0_H0 ;  /* 0x2000003dff037230 */ /* 0x100fe40000004100 */
[----:B------:R-:W-:Y:S01]  /*6370*/  FMUL R15, R47, R15 ;  /* 0x0000000f2f0f7220 */ /* 0x000fe20000400000 */
[C---:B------:R-:W-:Y:S01]  /*6380*/  FFMA R11, R49.reuse, R2, R11 ;  /* 0x00000002310b7223 */ /* 0x040fe2000000000b */
[----:B------:R-:W-:Y:S02]  /*6390*/  HADD2.F32 R2, -RZ, R60.H1_H1 ;  /* 0x3000003cff027230 */ /* 0x000fe40000004100 */
[----:B------:R-:W-:Y:S01]  /*63a0*/  FFMA R8, R49, R0, R8 ;  /* 0x0000000031087223 */ /* 0x000fe20000000008 */
[----:B------:R-:W-:Y:S02]  /*63b0*/  HADD2.F32 R0, -RZ, R61.H1_H1 ;  /* 0x3000003dff007230 */ /* 0x000fe40000004100 */
[C---:B------:R-:W-:Y:S01]  /*63c0*/  FMUL R19, R47.reuse, R19 ;  /* 0x000000132f137220 */ /* 0x040fe20000400000 */
[----:B------:R-:W-:Y:S01]  /*63d0*/  FMUL R23, R47, R23 ;  /* 0x000000172f177220 */ /* 0x000fe20000400000 */
[C---:B------:R-:W-:Y:S01]  /*63e0*/  FFMA R9, R49.reuse, R2, R9 ;  /* 0x0000000231097223 */ /* 0x040fe20000000009 */
[C---:B------:R-:W-:Y:S01]  /*63f0*/  FFMA R10, R49.reuse, R3, R10 ;  /* 0x00000003310a7223 */ /* 0x040fe2000000000a */
[----:B------:R-:W-:Y:S01]  /*6400*/  FFMA R15, R49, R0, R15 ;  /* 0x00000000310f7223 */ /* 0x000fe2000000000f */
[--C-:B------:R-:W-:Y:S02]  /*6410*/  HADD2.F32 R2, -RZ, R62.reuse.H0_H0 ;  /* 0x2000003eff027230 */ /* 0x100fe40000004100 */
[----:B------:R-:W-:Y:S01]  /*6420*/  FMUL R27, R47, R27 ;  /* 0x0000001b2f1b7220 */ /* 0x000fe20000400000 */
[----:B------:R-:W-:Y:S01]  /*6430*/  HADD2.F32 R0, -RZ, R62.H1_H1 ;  /* 0x3000003eff007230 */ /* 0x000fe20000004100 */
[----:B------:R-:W-:Y:S01]  /*6440*/  F2FP.F16.F32.PACK_AB R54, R5, R4 ;  /* 0x000000040536723e */ /* 0x000fe200000000ff */
[--C-:B------:R-:W-:Y:S02]  /*6450*/  HADD2.F32 R3, -RZ, R63.reuse.H0_H0 ;  /* 0x2000003fff037230 */ /* 0x100fe40000004100 */
[C---:B------:R-:W-:Y:S01]  /*6460*/  FFMA R12, R49.reuse, R2, R12 ;  /* 0x00000002310c7223 */ /* 0x040fe2000000000c */
[--C-:B------:R-:W-:Y:S02]  /*6470*/  HADD2.F32 R2, -RZ, R68.reuse.H0_H0 ;  /* 0x20000044ff027230 */ /* 0x100fe40000004100 */
[C---:B------:R-:W-:Y:S01]  /*6480*/  FFMA R13, R49.reuse, R0, R13 ;  /* 0x00000000310d7223 */ /* 0x040fe2000000000d */
[----:B------:R-:W-:Y:S02]  /*6490*/  HADD2.F32 R0, -RZ, R63.H1_H1 ;  /* 0x3000003fff007230 */ /* 0x000fe40000004100 */
[----:B------:R-:W-:Y:S01]  /*64a0*/  FFMA R14, R49, R3, R14 ;  /* 0x00000003310e7223 */ /* 0x000fe2000000000e */
[----:B------:R-:W-:Y:S01]  /*64b0*/  HADD2.F32 R3, -RZ, R68.H1_H1 ;  /* 0x30000044ff037230 */ /* 0x000fe20000004100 */
[----:B------:R-:W-:Y:S01]  /*64c0*/  F2FP.F16.F32.PACK_AB R55, R11, R6 ;  /* 0x000000060b37723e */ /* 0x000fe200000000ff */
[----:B------:R-:W-:Y:S01]  /*64d0*/  FMUL R31, R47, R31 ;  /* 0x0000001f2f1f7220 */ /* 0x000fe20000400000 */
[C---:B------:R-:W-:Y:S01]  /*64e0*/  FFMA R19, R49.reuse, R0, R19 ;  /* 0x0000000031137223 */ /* 0x040fe20000000013 */
[--C-:B------:R-:W-:Y:S02]  /*64f0*/  HADD2.F32 R0, -RZ, R69.reuse.H0_H0 ;  /* 0x20000045ff007230 */ /* 0x100fe40000004100 */
[C---:B------:R-:W-:Y:S01]  /*6500*/  FFMA R16, R49.reuse, R2, R16 ;  /* 0x0000000231107223 */ /* 0x040fe20000000010 */
[----:B------:R1:W-:Y:S01]  /*6510*/  STS.128 [R100], R52 ;  /* 0x0000003464007388 */ /* 0x0003e20000000c00 */
[C---:B------:R-:W-:Y:S01]  /*6520*/  FFMA R17, R49.reuse, R3, R17 ;  /* 0x0000000331117223 */ /* 0x040fe20000000011 */
[----:B------:R-:W-:Y:S02]  /*6530*/  HADD2.F32 R2, -RZ, R69.H1_H1 ;  /* 0x30000045ff027230 */ /* 0x000fe40000004100 */
[----:B------:R-:W-:Y:S01]  /*6540*/  FFMA R18, R49, R0, R18 ;  /* 0x0000000031127223 */ /* 0x000fe20000000012 */
[--C-:B------:R-:W-:Y:S01]  /*6550*/  HADD2.F32 R0, -RZ, R70.reuse.H0_H0 ;  /* 0x20000046ff007230 */ /* 0x100fe20000004100 */
[----:B------:R-:W-:Y:S01]  /*6560*/  F2FP.F16.F32.PACK_AB R8, R9, R8 ;  /* 0x000000080908723e */ /* 0x000fe200000000ff */
[--C-:B------:R-:W-:Y:S02]  /*6570*/  HADD2.F32 R3, -RZ, R71.reuse.H0_H0 ;  /* 0x20000047ff037230 */ /* 0x100fe40000004100 */
[C---:B------:R-:W-:Y:S01]  /*6580*/  FFMA R23, R49.reuse, R2, R23 ;  /* 0x0000000231177223 */ /* 0x040fe20000000017 */
[----:B------:R-:W-:Y:S02]  /*6590*/  HADD2.F32 R2, -RZ, R70.H1_H1 ;  /* 0x30000046ff027230 */ /* 0x000fe40000004100 */
[----:B------:R-:W-:Y:S01]  /*65a0*/  FFMA R20, R49, R0, R20 ;  /* 0x0000000031147223 */ /* 0x000fe20000000014 */
[----:B------:R-:W-:Y:S01]  /*65b0*/  HADD2.F32 R0, -RZ, R71.H1_H1 ;  /* 0x30000047ff007230 */ /* 0x000fe20000004100 */
[----:B------:R-:W-:Y:S01]  /*65c0*/  F2FP.F16.F32.PACK_AB R9, R15, R10 ;  /* 0x0000000a0f09723e */ /* 0x000fe200000000ff */
[----:B------:R-:W-:Y:S02]  /*65d0*/  HADD2.F32 R4, -RZ, R79.H0_H0 ;  /* 0x2000004fff047230 */ /* 0x000fe40000004100 */
[C---:B------:R-:W-:Y:S01]  /*65e0*/  FFMA R21, R49.reuse, R2, R21 ;  /* 0x0000000231157223 */ /* 0x040fe20000000015 */
[C---:B------:R-:W-:Y:S01]  /*65f0*/  FFMA R22, R49.reuse, R3, R22 ;  /* 0x0000000331167223 */ /* 0x040fe20000000016 */
[----:B------:R-:W-:Y:S01]  /*6600*/  FFMA R27, R49, R0, R27 ;  /* 0x00000000311b7223 */ /* 0x000fe2000000001b */
[--C-:B------:R-:W-:Y:S01]  /*6610*/  HADD2.F32 R2, -RZ, R76.reuse.H0_H0 ;  /* 0x2000004cff027230 */ /* 0x100fe20000004100 */
[----:B------:R-:W-:Y:S01]  /*6620*/  F2FP.F16.F32.PACK_AB R10, R13, R12 ;  /* 0x0000000c0d0a723e */ /* 0x000fe200000000ff */
[----:B------:R-:W-:Y:S01]  /*6630*/  HADD2.F32 R0, -RZ, R76.H1_H1 ;  /* 0x3000004cff007230 */ /* 0x000fe20000004100 */
[----:B------:R-:W-:Y:S01]  /*6640*/  F2FP.F16.F32.PACK_AB R11, R19, R14 ;  /* 0x0000000e130b723e */ /* 0x000fe200000000ff */
[--C-:B------:R-:W-:Y:S02]  /*6650*/  HADD2.F32 R3, -RZ, R77.reuse.H0_H0 ;  /* 0x2000004dff037230 */ /* 0x100fe40000004100 */
[C---:B------:R-:W-:Y:S01]  /*6660*/  FFMA R24, R49.reuse, R2, R24 ;  /* 0x0000000231187223 */ /* 0x040fe20000000018 */
[--C-:B------:R-:W-:Y:S02]  /*6670*/  HADD2.F32 R2, -RZ, R78.reuse.H0_H0 ;  /* 0x2000004eff027230 */ /* 0x100fe40000004100 */
[C---:B------:R-:W-:Y:S01]  /*6680*/  FFMA R25, R49.reuse, R0, R25 ;  /* 0x0000000031197223 */ /* 0x040fe20000000019 */
[----:B------:R1:W-:Y:S01]  /*6690*/  STS.128 [R99+0x10], R8 ;  /* 0x0000100863007388 */ /* 0x0003e20000000c00 */
[----:B------:R-:W-:Y:S02]  /*66a0*/  HADD2.F32 R0, -RZ, R77.H1_H1 ;  /* 0x3000004dff007230 */ /* 0x000fe40000004100 */
[----:B------:R-:W-:Y:S01]  /*66b0*/  FFMA R26, R49, R3, R26 ;  /* 0x00000003311a7223 */ /* 0x000fe2000000001a */
[----:B------:R-:W-:Y:S01]  /*66c0*/  HADD2.F32 R3, -RZ, R78.H1_H1 ;  /* 0x3000004eff037230 */ /* 0x000fe20000004100 */
[----:B------:R-:W-:Y:S01]  /*66d0*/  F2FP.F16.F32.PACK_AB R16, R17, R16 ;  /* 0x000000101110723e */ /* 0x000fe200000000ff */
[----:B------:R-:W-:Y:S01]  /*66e0*/  HADD2.F32 R5, -RZ, R79.H1_H1 ;  /* 0x3000004fff057230 */ /* 0x000fe20000004100 */
[----:B------:R-:W-:Y:S01]  /*66f0*/  F2FP.F16.F32.PACK_AB R17, R23, R18 ;  /* 0x000000121711723e */ /* 0x000fe200000000ff */
[----:B------:R-:W-:Y:S01]  /*6700*/  FFMA R31, R49, R0, R31 ;  /* 0x00000000311f7223 */ /* 0x000fe2000000001f */
[----:B------:R-:W-:Y:S01]  /*6710*/  FMUL R35, R47, R35 ;  /* 0x000000232f237220 */ /* 0x000fe20000400000 */
[----:B------:R-:W-:Y:S01]  /*6720*/  F2FP.F16.F32.PACK_AB R18, R21, R20 ;  /* 0x000000141512723e */ /* 0x000fe200000000ff */
[----:B------:R-:W-:Y:S01]  /*6730*/  FFMA R28, R49, R2, R28 ;  /* 0x00000002311c7223 */ /* 0x000fe2000000001c */
[----:B------:R-:W-:Y:S01]  /*6740*/  F2FP.F16.F32.PACK_AB R19, R27, R22 ;  /* 0x000000161b13723e */ /* 0x000fe200000000ff */
[C---:B------:R-:W-:Y:S01]  /*6750*/  FFMA R29, R49.reuse, R3, R29 ;  /* 0x00000003311d7223 */ /* 0x040fe2000000001d */
[C---:B------:R-:W-:Y:S01]  /*6760*/  FFMA R30, R49.reuse, R4, R30 ;  /* 0x00000004311e7223 */ /* 0x040fe2000000001e */
[----:B------:R-:W-:Y:S01]  /*6770*/  FFMA R35, R49, R5, R35 ;  /* 0x0000000531237223 */ /* 0x000fe20000000023 */
[----:B------:R-:W-:Y:S01]  /*6780*/  F2FP.F16.F32.PACK_AB R24, R25, R24 ;  /* 0x000000181918723e */ /* 0x000fe200000000ff */
[----:B------:R1:W-:Y:S01]  /*6790*/  STS.128 [R98+0x20], R16 ;  /* 0x0000201062007388 */ /* 0x0003e20000000c00 */
[----:B------:R-:W-:Y:S02]  /*67a0*/  F2FP.F16.F32.PACK_AB R25, R31, R26 ;  /* 0x0000001a1f19723e */ /* 0x000fe400000000ff */
[----:B------:R-:W-:Y:S02]  /*67b0*/  F2FP.F16.F32.PACK_AB R26, R29, R28 ;  /* 0x0000001c1d1a723e */ /* 0x000fe400000000ff */
[----:B------:R-:W-:Y:S05]  /*67c0*/  F2FP.F16.F32.PACK_AB R27, R35, R30 ;  /* 0x0000001e231b723e */ /* 0x000fea00000000ff */
[----:B------:R1:W-:Y:S01]  /*67d0*/  STS.128 [R106+0x30], R24 ;  /* 0x000030186a007388 */ /* 0x0003e20000000c00 */
[----:B------:R-:W-:Y:S01]  /*67e0*/  @!PT LDS RZ, [RZ] ;  /* 0x00000000fffff984 */ /* 0x000fe20000000800 */
[----:B------:R-:W-:Y:S01]  /*67f0*/  @!PT LDS RZ, [RZ] ;  /* 0x00000000fffff984 */ /* 0x000fe20000000800 */
[----:B------:R-:W-:Y:S01]  /*6800*/  @!PT LDS RZ, [RZ] ;  /* 0x00000000fffff984 */ /* 0x000fe20000000800 */
[----:B------:R-:W-:Y:S01]  /*6810*/  @!PT LDS RZ, [RZ] ;  /* 0x00000000fffff984 */ /* 0x000fe20000000800 */
[----:B------:R2:W-:Y:S07]  /*6820*/  MEMBAR.ALL.CTA ;  /* 0x0000000000007992 */ /* 0x0005ee0000008000 */
[----:B--2---:R-:W2:Y:S02]  /*6830*/  FENCE.VIEW.ASYNC.S ;  /* 0x00000000000073c6 */ /* 0x004ea40000000000 */
[----:B--2---:R-:W-:Y:S06]  /*6840*/  BAR.SYNC.DEFER_BLOCKING 0x1, 0x80 ;  /* 0x0042000000007b1d */ /* 0x004fec0000010000 */
[----:B------:R-:W-:Y:S05]  /*6850*/  @P0 BRA `(.L_x_107) ;  /* 0x0000000000280947 */ /* 0x000fea0003800000 */
[----:B------:R-:W-:Y:S02]  /*6860*/  UIADD3 UR4, UPT, UPT, UR48, 0x200, URZ ;  /* 0x0000020030047890 */ /* 0x000fe4000fffe0ff */
[----:B------:R-:W-:Y:S01]  /*6870*/  UIADD3 UR6, UP0, UPT, UR52, 0x680, URZ ;  /* 0x0000068034067890 */ /* 0x000fe2000ff1e0ff */
[----:B------:R-:W-:Y:S03]  /*6880*/  UMOV UR43, UR36 ;  /* 0x00000024002b7c82 */ /* 0x000fe60008000000 */
[----:B------:R-:W-:Y:S01]  /*6890*/  MOV R93, UR4 ;  /* 0x00000004005d7c02 */ /* 0x000fe20008000f00 */
[----:B------:R-:W-:Y:S03]  /*68a0*/  UIADD3.X UR7, UPT, UPT, URZ, UR53, URZ, UP0, !UPT ;  /* 0x00000035ff077290 */ /* 0x000fe600087fe4ff */
[----:B------:R-:W-:Y:S11]  /*68b0*/  R2UR UR40, R93 ;  /* 0x000000005d2872ca */ /* 0x000ff600000e0000 */
[----:B------:R-:W-:Y:S02]  /*68c0*/  @!UPT UIADD3 URZ, UPT, UPT, URZ, URZ, URZ ;  /* 0x000000fffffff290 */ /* 0x000fe4000fffe0ff */
[----:B------:R2:W-:Y:S01]  /*68d0*/  UTMASTG.3D [UR40], [UR6] ;  /* 0x00000028060073b5 */ /* 0x0005e20008010000 */
[----:B------:R0:W-:Y:S01]  /*68e0*/  UTMACMDFLUSH ;  /* 0x00000000000079b7 */ /* 0x0001e20000000000 */
[----:B--2---:R-:W-:Y:S04]  /*68f0*/  DEPBAR.LE SB0, 0x1 ;  /* 0x000080400000791a */ /* 0x004fe80000000000 */
.L_x_107:
[----:B------:R-:W-:Y:S05]  /*6900*/  BSYNC.RECONVERGENT B0 ;  /* 0x0000000000007941 */ /* 0x000fea0003800200 */
.L_x_106:
[----:B------:R-:W-:Y:S01]  /*6910*/  BAR.SYNC.DEFER_BLOCKING 0x1, 0x80 ;  /* 0x0042000000007b1d */ /* 0x000fe20000010000 */
[----:B------:R-:W-:Y:S01]  /*6920*/  ISETP.NE.AND P1, PT, R107, RZ, PT ;  /* 0x000000ff6b00720c */ /* 0x000fe20003f25270 */
[----:B------:R-:W-:Y:S01]  /*6930*/  UISETP.NE.AND UP0, UPT, UR49, URZ, UPT ;  /* 0x000000ff3100728c */ /* 0x000fe2000bf05270 */
[----:B------:R-:W-:Y:S11]  /*6940*/  LEA R2, R65, UR48, 0x3 ;  /* 0x0000003041027c11 */ /* 0x000ff6000f8e18ff */
[----:B------:R-:W-:Y:S01]  /*6950*/  @P1 SHF.L.U32 R3, R97, 0x1f, RZ ;  /* 0x0000001f61031819 */ /* 0x000fe200000006ff */
[----:B------:R-:W-:Y:S06]  /*6960*/  BRA.U !UP0, `(.L_x_108) ;  /* 0x0000000108247547 */ /* 0x000fec000b800000 */
[----:B------:R-:W-:Y:S01]  /*6970*/  IMAD.U32 R4, RZ, RZ, UR51 ;  /* 0x00000033ff047e24 */ /* 0x000fe2000f8e00ff */
[----:B------:R-:W-:Y:S01]  /*6980*/  MOV R0, UR37 ;  /* 0x0000002500007c02 */ /* 0x000fe20008000f00 */
[----:B------:R-:W-:Y:S03]  /*6990*/  UIADD3 UR51, UPT, UPT, UR51, 0x1, URZ ;  /* 0x0000000133337890 */ /* 0x000fe6000fffe0ff */
[----:B------:R-:W-:Y:S01]  /*69a0*/  @P1 LEA R4, R4, UR48, 0x3 ;  /* 0x0000003004041c11 */ /* 0x000fe2000f8e18ff */
[----:B------:R-:W-:Y:S04]  /*69b0*/  UISETP.NE.AND UP0, UPT, UR51, 0x4, UPT ;  /* 0x000000043300788c */ /* 0x000fe8000bf05270 */
[----:B------:R-:W-:Y:S01]  /*69c0*/  @P1 VIADD R4, R4, 0x70 ;  /* 0x0000007004041836 */ /* 0x000fe20000000000 */
[----:B------:R-:W-:Y:S04]  /*69d0*/  USEL UR51, UR51, URZ, UP0 ;  /* 0x000000ff33337287 */ /* 0x000fe80008000000 */
[----:B------:R-:W-:Y:S04]  /*69e0*/  @P1 PRMT R0, R0, 0x654, R4 ;  /* 0x0000065400001816 */ /* 0x000fe80000000004 */
[----:B------:R2:W-:Y:S04]  /*69f0*/  @P1 SYNCS.ARRIVE.TRANS64.RED.A1T0 RZ, [R0+URZ], RZ ;  /* 0x000000ff00ff19a7 */ /* 0x0005e800081004ff */
.L_x_108:
[----:B------:R-:W4:Y:S01]  /*6a00*/  @P1 SYNCS.PHASECHK.TRANS64.TRYWAIT P0, [R2+URZ+0x50], R3 ;  /* 0x00005003020015a7 */ /* 0x000f2200080011ff */
[----:B------:R-:W-:Y:S01]  /*6a10*/  BSSY B1, `(.L_x_109) ;  /* 0x0000016000017945 */ /* 0x000fe20003800000 */
[----:B----4-:R-:W-:Y:S03]  /*6a20*/  @P1 SEL R66, RZ, 0x1, !P0 ;  /* 0x00000001ff421807 */ /* 0x010fe60004000000 */
[----:B------:R-:W-:Y:S05]  /*6a30*/  @!P1 BRA `(.L_x_110) ;  /* 0x00000000004c9947 */ /* 0x000fea0003800000 */
[----:B------:R-:W-:Y:S01]  /*6a40*/  ISETP.NE.AND P0, PT, R66, RZ, PT ;  /* 0x000000ff4200720c */ /* 0x000fe20003f05270 */
[----:B------:R-:W-:Y:S01]  /*6a50*/  BSSY B0, `(.L_x_111) ;  /* 0x000000b000007945 */ /* 0x000fe20003800000 */
[----:B------:R-:W-:Y:S11]  /*6a60*/  ISETP.NE.AND P1, PT, R67, RZ, PT ;  /* 0x000000ff4300720c */ /* 0x000ff60003f25270 */
[----:B------:R-:W-:Y:S02]  /*6a70*/  @!UPT UIADD3 URZ, UPT, UPT, URZ, URZ, URZ ;  /* 0x000000fffffff290 */ /* 0x000fe4000fffe0ff */
[C---:B------:R-:W-:Y:S01]  /*6a80*/  @P1 IMAD R6, R65.reuse, 0x2000, R100 ;  /* 0x0000200041061824 */ /* 0x040fe200078e0264 */
[C---:B------:R-:W-:Y:S01]  /*6a90*/  @P1 LEA R4, R65.reuse, R98, 0xd ;  /* 0x0000006241041211 */ /* 0x040fe200078e68ff */
[C---:B------:R-:W-:Y:S02]  /*6aa0*/  @P1 IMAD R5, R65.reuse, 0x2000, R99 ;  /* 0x0000200041051824 */ /* 0x040fe400078e0263 */
[----:B------:R-:W-:Y:S01]  /*6ab0*/  @P1 IMAD R3, R65, 0x2000, R106 ;  /* 0x0000200041031824 */ /* 0x000fe200078e026a */
[----:B------:R-:W-:Y:S06]  /*6ac0*/  @P0 BRA `(.L_x_112) ;  /* 0x00000000000c0947 */ /* 0x000fec0003800000 */
[----:B--2---:R-:W-:Y:S04]  /*6ad0*/  SHF.L.U32 R0, R97, 0x1f, RZ ;  /* 0x0000001f61007819 */ /* 0x004fe800000006ff */
[----:B------:R-:W2:Y:S02]  /*6ae0*/  SYNCS.PHASECHK.TRANS64.TRYWAIT P0, [R2+URZ+0x50], R0 ;  /* 0x00005000020075a7 */ /* 0x000ea400080011ff */
[----:B--2---:R-:W-:Y:S05]  /*6af0*/  @!P0 BRA `(.L_x_113) ;  /* 0x00000030007c8947 */ /* 0x004fea0003800000 */
.L_x_112:
[----:B------:R-:W-:Y:S05]  /*6b00*/  BSYNC B0 ;  /* 0x0000000000007941 */ /* 0x000fea0003800000 */
.L_x_111:
[----:B------:R-:W-:Y:S02]  /*6b10*/  ISETP.NE.AND P0, PT, R67, RZ, PT ;  /* 0x000000ff4300720c */ /* 0x000fe40003f05270 */
[----:B------:R-:W-:Y:S11]  /*6b20*/  IADD3 R65, PT, PT, R65, 0x1, RZ ;  /* 0x0000000141417810 */ /* 0x000ff60007ffe0ff */
[----:B------:R4:W1:Y:S04]  /*6b30*/  @P0 LDS.128 R56, [R6] ;  /* 0x0000000006380984 */ /* 0x0008680000000c00 */
[----:B------:R4:W1:Y:S04]  /*6b40*/  @P0 LDS.128 R60, [R5+0x10] ;  /* 0x00001000053c0984 */ /* 0x0008680000000c00 */
[----:B------:R4:W1:Y:S04]  /*6b50*/  @P0 LDS.128 R68, [R4+0x20] ;  /* 0x0000200004440984 */ /* 0x0008680000000c00 */
[----:B------:R4:W1:Y:S02]  /*6b60*/  @P0 LDS.128 R76, [R3+0x30] ;  /* 0x00003000034c0984 */ /* 0x0008640000000c00 */
.L_x_110:
[----:B------:R-:W-:Y:S05]  /*6b70*/  BSYNC B1 ;  /* 0x0000000000017941 */ /* 0x000fea0003800000 */
.L_x_109:
[----:B--2---:R-:W-:Y:S05]  /*6b80*/  VIADD R0, R48, 0x20 ;  /* 0x0000002030007836 */ /* 0x004fea0000000000 */
[----:B------:R-:W-:Y:S04]  /*6b90*/  SHF.R.U32.HI R0, RZ, 0x15, R0 ;  /* 0x00000015ff007819 */ /* 0x000fe80000011600 */
[----:B------:R-:W-:Y:S11]  /*6ba0*/  LOP3.LUT P0, RZ, R0, 0x3, R92, 0x48, !PT ;  /* 0x0000000300ff7812 */ /* 0x000ff6000780485c */
[----:B------:R-:W-:Y:S02]  /*6bb0*/  @!UPT UIADD3 URZ, UPT, UPT, URZ, URZ, URZ ;  /* 0x000000fffffff290 */ /* 0x000fe4000fffe0ff */
[----:B------:R-:W-:Y:S05]  /*6bc0*/  @!P0 BRA `(.L_x_114) ;  /* 0x0000000000408947 */ /* 0x000fea0003800000 */
[----:B------:R-:W2:Y:S01]  /*6bd0*/  LDCU.64 UR8, c[0x4][0x70] ;  /* 0x01000e00ff0877ac */ /* 0x000ea20008000a00 */
[----:B----4-:R-:W-:Y:S01]  /*6be0*/  MOV R3, 0x0 ;  /* 0x0000000000037802 */ /* 0x010fe20000000f00 */
[----:B------:R-:W-:Y:S02]  /*6bf0*/  HFMA2 R12, -RZ, RZ, 0, 5.9604644775390625e-08 ;  /* 0x00000001ff0c7431 */ /* 0x000fe400000001ff */
[----:B-1----:R-:W-:Y:S02]  /*6c00*/  IMAD.MOV.U32 R8, RZ, RZ, 0x192 ;  /* 0x00000192ff087424 */ /* 0x002fe400078e00ff */
[----:B------:R-:W-:Y:S01]  /*6c10*/  IMAD.MOV.U32 R13, RZ, RZ, RZ ;  /* 0x000000ffff0d7224 */ /* 0x000fe200078e00ff */
[----:B------:R-:W1:Y:S01]  /*6c20*/  LDCU.64 UR6, c[0x4][0x78] ;  /* 0x01000f00ff0677ac */ /* 0x000e620008000a00 */
[----:B------:R-:W4:Y:S01]  /*6c30*/  LDC.64 R2, c[0x4][R3] ;  /* 0x0100000003027b82 */ /* 0x000f220000000a00 */
[----:B------:R-:W5:Y:S01]  /*6c40*/  LDCU.64 UR4, c[0x4][0x10] ;  /* 0x01000200ff0477ac */ /* 0x000f620008000a00 */
[----:B--2---:R-:W-:Y:S01]  /*6c50*/  MOV R5, UR9 ;  /* 0x0000000900057c02 */ /* 0x004fe20008000f00 */
[----:B------:R-:W-:Y:S01]  /*6c60*/  IMAD.U32 R4, RZ, RZ, UR8 ;  /* 0x00000008ff047e24 */ /* 0x000fe2000f8e00ff */
[----:B-1----:R-:W-:Y:S01]  /*6c70*/  MOV R7, UR7 ;  /* 0x0000000700077c02 */ /* 0x002fe20008000f00 */
[----:B------:R-:W-:Y:S01]  /*6c80*/  IMAD.U32 R6, RZ, RZ, UR6 ;  /* 0x00000006ff067e24 */ /* 0x000fe2000f8e00ff */
[----:B-----5:R-:W-:Y:S01]  /*6c90*/  MOV R11, UR5 ;  /* 0x00000005000b7c02 */ /* 0x020fe20008000f00 */
[----:B------:R-:W-:Y:S02]  /*6ca0*/  IMAD.U32 R10, RZ, RZ, UR4 ;  /* 0x00000004ff0a7e24 */ /* 0x000fe4000f8e00ff */
[----:B------:R-:W-:Y:S07]  /*6cb0*/  LEPC R20, `(.L_x_114) ;  /* 0x000000001014794e */ /* 0x000fee0000000000 */
[----:B---34-:R-:W-:Y:S05]  /*6cc0*/  CALL.ABS.NOINC R2 ;  /* 0x0000000002007343 */ /* 0x018fea0003c00000 */
.L_x_114:
[----:B------:R-:W-:Y:S05]  /*6cd0*/  WARPSYNC.ALL ;  /* 0x0000000000007948 */ /* 0x000fea0003800000 */
[----:B------:R-:W-:Y:S01]  /*6ce0*/  R2UR UR4, R48 ;  /* 0x00000000300472ca */ /* 0x000fe200000e0000 */
[--C-:B-1--4-:R-:W-:Y:S01]  /*6cf0*/  HADD2.F32 R3, -RZ, R56.reuse.H0_H0 ;  /* 0x20000038ff037230 */ /* 0x112fe20000004100 */
[----:B------:R-:W-:Y:S01]  /*6d00*/  ISETP.NE.AND P6, PT, R107, RZ, PT ;  /* 0x000000ff6b00720c */ /* 0x000fe20003fc5270 */
[--C-:B------:R-:W-:Y:S01]  /*6d10*/  HADD2.F32 R51, -RZ, R57.reuse.H1_H1 ;  /* 0x30000039ff337230 */ /* 0x100fe20000004100 */
[----:B------:R-:W-:Y:S01]  /*6d20*/  MOV R50, UR51 ;  /* 0x0000003300327c02 */ /* 0x000fe20008000f00 */
[----:B------:R-:W-:Y:S01]  /*6d30*/  BSSY.RECONVERGENT B0, `(.L_x_115) ;  /* 0x000008c000007945 */ /* 0x000fe20003800200 */
[----:B------:R-:W-:Y:S02]  /*6d40*/  MOV R72, UR37 ;  /* 0x0000002500487c02 */ /* 0x000fe40008000f00 */
[----:B------:R-:W-:Y:S05]  /*6d50*/  ISETP.NE.AND P0, PT, R102, RZ, PT ;  /* 0x000000ff6600720c */ /* 0x000fea0003f05270 */
[----:B------:R-:W1:Y:S02]  /*6d60*/  LDTM.x32 R4, tmem[UR4+0x20] ;  /* 0x00002004000479ee */ /* 0x000e6400082c0000 */
[----:B------:R-:W-:Y:S04]  /*6d70*/  @P6 LEA R50, R50, UR48, 0x3 ;  /* 0x0000003032326c11 */ /* 0x000fe8000f8e18ff */
[----:B------:R-:W-:Y:S04]  /*6d80*/  @P6 IADD3 R50, PT, PT, R50, 0x70, RZ ;  /* 0x0000007032326810 */ /* 0x000fe80007ffe0ff */
[----:B------:R-:W-:Y:S01]  /*6d90*/  @P6 PRMT R72, R72, 0x654, R50 ;  /* 0x0000065448486816 */ /* 0x000fe20000000032 */
[----:B------:R-:W-:Y:S02]  /*6da0*/  HADD2.F32 R50, -RZ, R57.H0_H0 ;  /* 0x20000039ff327230 */ /* 0x000fe40000004100 */
[C---:B-1----:R-:W-:Y:S01]  /*6db0*/  FMUL R0, R47.reuse, R4 ;  /* 0x000000042f007220 */ /* 0x042fe20000400000 */
[----:B------:R-:W-:Y:S02]  /*6dc0*/  HADD2.F32 R4, -RZ, R56.H1_H1 ;  /* 0x30000038ff047230 */ /* 0x000fe40000004100 */
[C---:B------:R-:W-:Y:S01]  /*6dd0*/  FMUL R2, R47.reuse, R5 ;  /* 0x000000052f027220 */ /* 0x040fe20000400000 */
[----:B------:R-:W-:Y:S01]  /*6de0*/  FMUL R7, R47, R7 ;  /* 0x000000072f077220 */ /* 0x000fe20000400000 */
[----:B------:R-:W-:Y:S01]  /*6df0*/  FFMA R0, R49, R3, R0 ;  /* 0x0000000331007223 */ /* 0x000fe20000000000 */
[----:B------:R-:W-:Y:S01]  /*6e00*/  FMUL R3, R47, R6 ;  /* 0x000000062f037220 */ /* 0x000fe20000400000 */
[----:B------:R-:W-:Y:S01]  /*6e10*/  FFMA R2, R49, R4, R2 ;  /* 0x0000000431027223 */ /* 0x000fe20000000002 */
[C---:B------:R-:W-:Y:S01]  /*6e20*/  FMUL R4, R47.reuse, R8 ;  /* 0x000000082f047220 */ /* 0x040fe20000400000 */
[----:B------:R-:W-:Y:S01]  /*6e30*/  FMUL R8, R47, R12 ;  /* 0x0000000c2f087220 */ /* 0x000fe20000400000 */
[----:B------:R-:W-:Y:S01]  /*6e40*/  FFMA R3, R49, R50, R3 ;  /* 0x0000003231037223 */ /* 0x000fe20000000003 */
[C---:B------:R-:W-:Y:S01]  /*6e50*/  FMUL R12, R47.reuse, R16 ;  /* 0x000000102f0c7220 */ /* 0x040fe20000400000 */
[C---:B------:R-:W-:Y:S01]  /*6e60*/  FMUL R16, R47.reuse, R20 ;  /* 0x000000142f107220 */ /* 0x040fe20000400000 */
[C---:B------:R-:W-:Y:S01]  /*6e70*/  FMUL R20, R47.reuse, R24 ;  /* 0x000000182f147220 */ /* 0x040fe20000400000 */
[C---:B------:R-:W-:Y:S01]  /*6e80*/  FMUL R24, R47.reuse, R28 ;  /* 0x0000001c2f187220 */ /* 0x040fe20000400000 */
[C---:B------:R-:W-:Y:S01]  /*6e90*/  FMUL R28, R47.reuse, R32 ;  /* 0x000000202f1c7220 */ /* 0x040fe20000400000 */
[--C-:B------:R-:W-:Y:S01]  /*6ea0*/  HADD2.F32 R32, -RZ, R58.reuse.H0_H0 ;  /* 0x2000003aff207230 */ /* 0x100fe20000004100 */
[----:B------:R-:W-:Y:S01]  /*6eb0*/  F2FP.F16.F32.PACK_AB R52, R2, R0 ;  /* 0x000000000234723e */ /* 0x000fe200000000ff */
[----:B------:R-:W-:Y:S02]  /*6ec0*/  HADD2.F32 R0, -RZ, R58.H1_H1 ;  /* 0x3000003aff007230 */ /* 0x000fe40000004100 */
[----:B------:R-:W-:Y:S01]  /*6ed0*/  FMUL R5, R47, R9 ;  /* 0x000000092f057220 */ /* 0x000fe20000400000 */
[--C-:B------:R-:W-:Y:S02]  /*6ee0*/  HADD2.F32 R2, -RZ, R59.reuse.H0_H0 ;  /* 0x2000003bff027230 */ /* 0x100fe40000004100 */
[C---:B------:R-:W-:Y:S01]  /*6ef0*/  FFMA R7, R49.reuse, R51, R7 ;  /* 0x0000003331077223 */ /* 0x040fe20000000007 */
[C---:B------:R-:W-:Y:S01]  /*6f00*/  FFMA R4, R49.reuse, R32, R4 ;  /* 0x0000002031047223 */ /* 0x040fe20000000004 */
[----:B------:R-:W-:Y:S02]  /*6f10*/  HADD2.F32 R32, -RZ, R59.H1_H1 ;  /* 0x3000003bff207230 */ /* 0x000fe40000004100 */
[----:B------:R-:W-:Y:S01]  /*6f20*/  FFMA R5, R49, R0, R5 ;  /* 0x0000000031057223 */ /* 0x000fe20000000005 */
[--C-:B------:R-:W-:Y:S01]  /*6f30*/  HADD2.F32 R0, -RZ, R60.reuse.H0_H0 ;  /* 0x2000003cff007230 */ /* 0x100fe20000004100 */
[----:B------:R-:W-:Y:S01]  /*6f40*/  F2FP.F16.F32.PACK_AB R53, R7, R3 ;  /* 0x000000030735723e */ /* 0x000fe200000000ff */
[----:B------:R-:W-:Y:S01]  /*6f50*/  FMUL R6, R47, R10 ;  /* 0x0000000a2f067220 */ /* 0x000fe20000400000 */
[--C-:B------:R-:W-:Y:S01]  /*6f60*/  HADD2.F32 R3, -RZ, R61.reuse.H0_H0 ;  /* 0x2000003dff037230 */ /* 0x100fe20000004100 */
[----:B------:R-:W-:Y:S01]  /*6f70*/  F2FP.F16.F32.PACK_AB R54, R5, R4 ;  /* 0x000000040536723e */ /* 0x000fe200000000ff */
[----:B------:R-:W-:Y:S01]  /*6f80*/  FMUL R11, R47, R11 ;  /* 0x0000000b2f0b7220 */ /* 0x000fe20000400000 */
[----:B------:R-:W-:Y:S01]  /*6f90*/  FFMA R6, R49, R2, R6 ;  /* 0x0000000231067223 */ /* 0x000fe20000000006 */
[----:B------:R-:W-:Y:S02]  /*6fa0*/  HADD2.F32 R2, -RZ, R60.H1_H1 ;  /* 0x3000003cff027230 */ /* 0x000fe40000004100 */
[----:B------:R-:W-:Y:S01]  /*6fb0*/  FMUL R9, R47, R13 ;  /* 0x0000000d2f097220 */ /* 0x000fe20000400000 */
[C---:B------:R-:W-:Y:S01]  /*6fc0*/  FFMA R11, R49.reuse, R32, R11 ;  /* 0x00000020310b7223 */ /* 0x040fe2000000000b */
[----:B------:R-:W-:Y:S01]  /*6fd0*/  FFMA R8, R49, R0, R8 ;  /* 0x0000000031087223 */ /* 0x000fe20000000008 */
[C---:B------:R-:W-:Y:S01]  /*6fe0*/  FMUL R10, R47.reuse, R14 ;  /* 0x0000000e2f0a7220 */ /* 0x040fe20000400000 */
[----:B------:R-:W-:Y:S02]  /*6ff0*/  HADD2.F32 R0, -RZ, R61.H1_H1 ;  /* 0x3000003dff007230 */ /* 0x000fe40000004100 */
[----:B------:R-:W-:Y:S01]  /*7000*/  FMUL R15, R47, R15 ;  /* 0x0000000f2f0f7220 */ /* 0x000fe20000400000 */
[C---:B------:R-:W-:Y:S01]  /*7010*/  FFMA R9, R49.reuse, R2, R9 ;  /* 0x0000000231097223 */ /* 0x040fe20000000009 */
[C---:B------:R-:W-:Y:S01]  /*7020*/  FFMA R10, R49.reuse, R3, R10 ;  /* 0x00000003310a7223 */ /* 0x040fe2000000000a */
[--C-:B------:R-:W-:Y:S02]  /*7030*/  HADD2.F32 R2, -RZ, R62.reuse.H0_H0 ;  /* 0x2000003eff027230 */ /* 0x100fe40000004100 */
[----:B------:R-:W-:Y:S01]  /*7040*/  FFMA R15, R49, R0, R15 ;  /* 0x00000000310f7223 */ /* 0x000fe2000000000f */
[----:B------:R-:W-:Y:S02]  /*7050*/  HADD2.F32 R3, -RZ, R62.H1_H1 ;  /* 0x3000003eff037230 */ /* 0x000fe40000004100 */
[C---:B------:R-:W-:Y:S01]  /*7060*/  FMUL R13, R47.reuse, R17 ;  /* 0x000000112f0d7220 */ /* 0x040fe20000400000 */
[--C-:B------:R-:W-:Y:S02]  /*7070*/  HADD2.F32 R0, -RZ, R63.reuse.H0_H0 ;  /* 0x2000003fff007230 */ /* 0x100fe40000004100 */
[----:B------:R-:W-:Y:S01]  /*7080*/  FMUL R14, R47, R18 ;  /* 0x000000122f0e7220 */ /* 0x000fe20000400000 */
[C---:B------:R-:W-:Y:S01]  /*7090*/  FFMA R12, R49.reuse, R2, R12 ;  /* 0x00000002310c7223 */ /* 0x040fe2000000000c */
[C---:B------:R-:W-:Y:S01]  /*70a0*/  FFMA R13, R49.reuse, R3, R13 ;  /* 0x00000003310d7223 */ /* 0x040fe2000000000d */
[----:B------:R-:W-:Y:S02]  /*70b0*/  HADD2.F32 R2, -RZ, R63.H1_H1 ;  /* 0x3000003fff027230 */ /* 0x000fe40000004100 */
[----:B------:R-:W-:Y:S01]  /*70c0*/  FFMA R14, R49, R0, R14 ;  /* 0x00000000310e7223 */ /* 0x000fe2000000000e */
[C---:B------:R-:W-:Y:S01]  /*70d0*/  FMUL R19, R47.reuse, R19 ;  /* 0x000000132f137220 */ /* 0x040fe20000400000 */
[--C-:B------:R-:W-:Y:S02]  /*70e0*/  HADD2.F32 R0, -RZ, R68.reuse.H0_H0 ;  /* 0x20000044ff007230 */ /* 0x100fe40000004100 */
[----:B------:R-:W-:Y:S01]  /*70f0*/  FMUL R17, R47, R21 ;  /* 0x000000152f117220 */ /* 0x000fe20000400000 */
[--C-:B------:R-:W-:Y:S02]  /*7100*/  HADD2.F32 R3, -RZ, R69.reuse.H0_H0 ;  /* 0x20000045ff037230 */ /* 0x100fe40000004100 */
[C---:B------:R-:W-:Y:S01]  /*7110*/  FFMA R19, R49.reuse, R2, R19 ;  /* 0x0000000231137223 */ /* 0x040fe20000000013 */
[----:B------:R-:W-:Y:S02]  /*7120*/  HADD2.F32 R2, -RZ, R68.H1_H1 ;  /* 0x30000044ff027230 */ /* 0x000fe40000004100 */
        /* <DEDUP_REMOVED lines=9> */
[----:B------:R-:W-:Y:S01]  /*71c0*/  FMUL R21, R47, R25 ;  /* 0x000000192f157220 */ /* 0x000fe20000400000 */
[----:B------:R-:W-:Y:S01]  /*71d0*/  F2FP.F16.F32.PACK_AB R55, R11, R6 ;  /* 0x000000060b37723e */ /* 0x000fe200000000ff */
[--C-:B------:R-:W-:Y:S02]  /*71e0*/  HADD2.F32 R3, -RZ, R71.reuse.H0_H0 ;  /* 0x20000047ff037230 */ /* 0x100fe40000004100 */
[----:B------:R-:W-:Y:S01]  /*71f0*/  FMUL R22, R47, R26 ;  /* 0x0000001a2f167220 */ /* 0x000fe20000400000 */
[C---:B------:R-:W-:Y:S01]  /*7200*/  FFMA R20, R49.reuse, R2, R20 ;  /* 0x0000000231147223 */ /* 0x040fe20000000014 */
[C---:B------:R-:W-:Y:S01]  /*7210*/  FFMA R21, R49.reuse, R0, R21 ;  /* 0x0000000031157223 */ /* 0x040fe20000000015 */
[----:B------:R1:W-:Y:S01]  /*7220*/  STS.128 [R100+0x2000], R52 ;  /* 0x0020003464007388 */ /* 0x0003e20000000c00 */
[----:B------:R-:W-:Y:S02]  /*7230*/  HADD2.F32 R0, -RZ, R71.H1_H1 ;  /* 0x30000047ff007230 */ /* 0x000fe40000004100 */
[----:B------:R-:W-:Y:S01]  /*7240*/  FFMA R22, R49, R3, R22 ;  /* 0x0000000331167223 */ /* 0x000fe20000000016 */
[----:B------:R-:W-:Y:S01]  /*7250*/  FMUL R27, R47, R27 ;  /* 0x0000001b2f1b7220 */ /* 0x000fe20000400000 */
[--C-:B------:R-:W-:Y:S01]  /*7260*/  HADD2.F32 R2, -RZ, R76.reuse.H0_H0 ;  /* 0x2000004cff027230 */ /* 0x100fe20000004100 */
[----:B------:R-:W-:Y:S01]  /*7270*/  F2FP.F16.F32.PACK_AB R8, R9, R8 ;  /* 0x000000080908723e */ /* 0x000fe200000000ff */
[----:B------:R-:W-:Y:S01]  /*7280*/  HADD2.F32 R3, -RZ, R76.H1_H1 ;  /* 0x3000004cff037230 */ /* 0x000fe20000004100 */
[----:B------:R-:W-:Y:S01]  /*7290*/  F2FP.F16.F32.PACK_AB R9, R15, R10 ;  /* 0x0000000a0f09723e */ /* 0x000fe200000000ff */
[----:B------:R-:W-:Y:S01]  /*72a0*/  FMUL R25, R47, R29 ;  /* 0x0000001d2f197220 */ /* 0x000fe20000400000 */
[--C-:B------:R-:W-:Y:S01]  /*72b0*/  HADD2.F32 R4, -RZ, R77.reuse.H0_H0 ;  /* 0x2000004dff047230 */ /* 0x100fe20000004100 */
[----:B------:R-:W-:Y:S01]  /*72c0*/  F2FP.F16.F32.PACK_AB R10, R13, R12 ;  /* 0x0000000c0d0a723e */ /* 0x000fe200000000ff */
[----:B------:R-:W-:Y:S01]  /*72d0*/  FMUL R26, R47, R30 ;  /* 0x0000001e2f1a7220 */ /* 0x000fe20000400000 */
[----:B------:R-:W-:Y:S01]  /*72e0*/  F2FP.F16.F32.PACK_AB R11, R19, R14 ;  /* 0x0000000e130b723e */ /* 0x000fe200000000ff */
[C---:B------:R-:W-:Y:S01]  /*72f0*/  FFMA R27, R49.reuse, R0, R27 ;  /* 0x00000000311b7223 */ /* 0x040fe2000000001b */
[C---:B------:R-:W-:Y:S01]  /*7300*/  FFMA R24, R49.reuse, R2, R24 ;  /* 0x0000000231187223 */ /* 0x040fe20000000018 */
[----:B------:R-:W-:Y:S02]  /*7310*/  HADD2.F32 R0, -RZ, R77.H1_H1 ;  /* 0x3000004dff007230 */ /* 0x000fe40000004100 */
[----:B------:R-:W-:Y:S01]  /*7320*/  FFMA R25, R49, R3, R25 ;  /* 0x0000000331197223 */ /* 0x000fe20000000019 */
[----:B------:R1:W-:Y:S01]  /*7330*/  STS.128 [R99+0x2010], R8 ;  /* 0x0020100863007388 */ /* 0x0003e20000000c00 */
[----:B------:R-:W-:Y:S01]  /*7340*/  FMUL R31, R47, R31 ;  /* 0x0000001f2f1f7220 */ /* 0x000fe20000400000 */
[--C-:B------:R-:W-:Y:S02]  /*7350*/  HADD2.F32 R2, -RZ, R78.reuse.H0_H0 ;  /* 0x2000004eff027230 */ /* 0x100fe40000004100 */
[----:B------:R-:W-:Y:S01]  /*7360*/  FFMA R26, R49, R4, R26 ;  /* 0x00000004311a7223 */ /* 0x000fe2000000001a */
[----:B------:R-:W-:Y:S02]  /*7370*/  HADD2.F32 R3, -RZ, R78.H1_H1 ;  /* 0x3000004eff037230 */ /* 0x000fe40000004100 */
[----:B------:R-:W-:Y:S01]  /*7380*/  FMUL R29, R47, R33 ;  /* 0x000000212f1d7220 */ /* 0x000fe20000400000 */
[--C-:B------:R-:W-:Y:S01]  /*7390*/  HADD2.F32 R4, -RZ, R79.reuse.H0_H0 ;  /* 0x2000004fff047230 */ /* 0x100fe20000004100 */
[----:B------:R-:W-:Y:S01]  /*73a0*/  F2FP.F16.F32.PACK_AB R16, R17, R16 ;  /* 0x000000101110723e */ /* 0x000fe200000000ff */
[----:B------:R-:W-:Y:S01]  /*73b0*/  FMUL R30, R47, R34 ;  /* 0x000000222f1e7220 */ /* 0x000fe20000400000 */
        /* <DEDUP_REMOVED lines=14> */
[----:B------:R-:W-:Y:S02]  /*74a0*/  F2FP.F16.F32.PACK_AB R27, R35, R30 ;  /* 0x0000001e231b723e */ /* 0x000fe400000000ff */
[----:B------:R-:W-:Y:S02]  /*74b0*/  LEA R0, R65, UR48, 0x3 ;  /* 0x0000003041007c11 */ /* 0x000fe4000f8e18ff */
[----:B------:R-:W-:Y:S01]  /*74c0*/  @P6 SHF.L.U32 R2, R97, 0x1f, RZ ;  /* 0x0000001f61026819 */ /* 0x000fe200000006ff */
        /* <DEDUP_REMOVED lines=9> */
[----:B------:R-:W-:Y:S02]  /*7560*/  UIADD3 UR8, UP0, UPT, UR52, 0x680, URZ ;  /* 0x0000068034087890 */ /* 0x000fe4000ff1e0ff */
[----:B------:R-:W-:Y:S02]  /*7570*/  UIADD3 UR5, UPT, UPT, UR41, 0x20, URZ ;  /* 0x0000002029057890 */ /* 0x000fe4000fffe0ff */
[----:B------:R-:W-:Y:S02]  /*7580*/  UIADD3 UR4, UPT, UPT, UR48, 0x2200, URZ ;  /* 0x0000220030047890 */ /* 0x000fe4000fffe0ff */
[----:B------:R-:W-:Y:S01]  /*7590*/  UIADD3.X UR9, UPT, UPT, URZ, UR53, URZ, UP0, !UPT ;  /* 0x00000035ff097290 */ /* 0x000fe200087fe4ff */
[----:B------:R-:W-:Y:S01]  /*75a0*/  UMOV UR6, UR42 ;  /* 0x0000002a00067c82 */ /* 0x000fe20008000000 */
[----:B------:R-:W-:Y:S07]  /*75b0*/  UMOV UR7, UR36 ;  /* 0x0000002400077c82 */ /* 0x000fee0008000000 */
[----:B------:R2:W-:Y:S01]  /*75c0*/  UTMASTG.3D [UR4], [UR8] ;  /* 0x00000004080073b5 */ /* 0x0005e20008010000 */
[----:B------:R0:W-:Y:S01]  /*75d0*/  UTMACMDFLUSH ;  /* 0x00000000000079b7 */ /* 0x0001e20000000000 */
[----:B--2---:R-:W-:Y:S04]  /*75e0*/  DEPBAR.LE SB0, 0x1 ;  /* 0x000080400000791a */ /* 0x004fe80000000000 */
.L_x_116:
[----:B------:R-:W-:Y:S05]  /*75f0*/  BSYNC.RECONVERGENT B0 ;  /* 0x0000000000007941 */ /* 0x000fea0003800200 */
.L_x_115:
[----:B------:R-:W-:Y:S01]  /*7600*/  BAR.SYNC.DEFER_BLOCKING 0x1, 0x80 ;  /* 0x0042000000007b1d */ /* 0x000fe20000010000 */
[----:B------:R-:W-:Y:S04]  /*7610*/  UIADD3 UR40, UPT, UPT, UR51, 0x1, URZ ;  /* 0x0000000133287890 */ /* 0x000fe8000fffe0ff */
[----:B------:R-:W-:Y:S04]  /*7620*/  UISETP.NE.AND UP0, UPT, UR40, 0x4, UPT ;  /* 0x000000042800788c */ /* 0x000fe8000bf05270 */
[----:B------:R-:W-:Y:S01]  /*7630*/  USEL UR40, UR40, URZ, UP0 ;  /* 0x000000ff28287287 */ /* 0x000fe20008000000 */
[----:B------:R2:W-:Y:S01]  /*7640*/  @P6 SYNCS.ARRIVE.TRANS64.RED.A1T0 RZ, [R72+URZ], RZ ;  /* 0x000000ff48ff69a7 */ /* 0x0005e200081004ff */
[----:B------:R-:W-:Y:S01]  /*7650*/  BSSY B1, `(.L_x_117) ;  /* 0x0000017000017945 */ /* 0x000fe20003800000 */
[----:B------:R-:W4:Y:S02]  /*7660*/  @P6 SYNCS.PHASECHK.TRANS64.TRYWAIT P0, [R0+URZ+0x50], R2 ;  /* 0x00005002000065a7 */ /* 0x000f2400080011ff */
[----:B----4-:R-:W-:Y:S01]  /*7670*/  @P6 SEL R66, RZ, 0x1, !P0 ;  /* 0x00000001ff426807 */ /* 0x010fe20004000000 */
[----:B--2---:R-:W-:Y:S06]  /*7680*/  @!P6 BRA `(.L_x_118) ;  /* 0x00000000004ce947 */ /* 0x004fec0003800000 */
        /* <DEDUP_REMOVED lines=9> */
[----:B------:R-:W-:Y:S04]  /*7720*/  SHF.L.U32 R6, R97, 0x1f, RZ ;  /* 0x0000001f61067819 */ /* 0x000fe800000006ff */
[----:B------:R-:W2:Y:S02]  /*7730*/  SYNCS.PHASECHK.TRANS64.TRYWAIT P0, [R0+URZ+0x50], R6 ;  /* 0x00005006000075a7 */ /* 0x000ea400080011ff */
[----:B--2---:R-:W-:Y:S05]  /*7740*/  @!P0 BRA `(.L_x_121) ;  /* 0x00000024007c8947 */ /* 0x004fea0003800000 */
.L_x_120:
[----:B------:R-:W-:Y:S05]  /*7750*/  BSYNC B0 ;  /* 0x0000000000007941 */ /* 0x000fea0003800000 */
.L_x_119:
[----:B------:R-:W-:Y:S02]  /*7760*/  ISETP.NE.AND P0, PT, R67, RZ, PT ;  /* 0x000000ff4300720c */ /* 0x000fe40003f05270 */
[----:B------:R-:W-:Y:S11]  /*7770*/  IADD3 R65, PT, PT, R65, 0x1, RZ ;  /* 0x0000000141417810 */ /* 0x000ff60007ffe0ff */
[----:B------:R4:W1:Y:S04]  /*7780*/  @P0 LDS.128 R56, [R5] ;  /* 0x0000000005380984 */ /* 0x0008680000000c00 */
[----:B------:R4:W1:Y:S04]  /*7790*/  @P0 LDS.128 R60, [R4+0x10] ;  /* 0x00001000043c0984 */ /* 0x0008680000000c00 */
[----:B------:R4:W1:Y:S04]  /*77a0*/  @P0 LDS.128 R68, [R3+0x20] ;  /* 0x0000200003440984 */ /* 0x0008680000000c00 */
[----:B------:R4:W1:Y:S02]  /*77b0*/  @P0 LDS.128 R76, [R2+0x30] ;  /* 0x00003000024c0984 */ /* 0x0008640000000c00 */
.L_x_118:
[----:B------:R-:W-:Y:S05]  /*77c0*/  BSYNC B1 ;  /* 0x0000000000017941 */ /* 0x000fea0003800000 */
.L_x_117:
        /* <DEDUP_REMOVED lines=21> */
.L_x_122:
        /* <DEDUP_REMOVED lines=146> */
.L_x_124:
[----:B------:R-:W-:Y:S05]  /*8240*/  BSYNC.RECONVERGENT B0 ;  /* 0x0000000000007941 */ /* 0x000fea0003800200 */
.L_x_123:
        /* <DEDUP_REMOVED lines=21> */
.L_x_128:
[----:B------:R-:W-:Y:S05]  /*83a0*/  BSYNC B0 ;  /* 0x0000000000007941 */ /* 0x000fea0003800000 */
.L_x_127:
[----:B------:R-:W-:Y:S11]  /*83b0*/  ISETP.NE.AND P0, PT, R67, RZ, PT ;  /* 0x000000ff4300720c */ /* 0x000ff60003f05270 */
[----:B------:R-:W-:Y:S02]  /*83c0*/  @!UPT UIADD3 URZ, UPT, UPT, URZ, URZ, URZ ;  /* 0x000000fffffff290 */ /* 0x000fe4000fffe0ff */
[----:B------:R4:W1:Y:S04]  /*83d0*/  @P0 LDS.128 R56, [R4] ;  /* 0x0000000004380984 */ /* 0x0008680000000c00 */
[----:B------:R4:W1:Y:S04]  /*83e0*/  @P0 LDS.128 R60, [R3+0x10] ;  /* 0x00001000033c0984 */ /* 0x0008680000000c00 */
[----:B------:R4:W1:Y:S04]  /*83f0*/  @P0 LDS.128 R68, [R2+0x20] ;  /* 0x0000200002440984 */ /* 0x0008680000000c00 */
[----:B------:R4:W1:Y:S02]  /*8400*/  @P0 LDS.128 R76, [R65+0x30] ;  /* 0x00003000414c0984 */ /* 0x0008640000000c00 */
.L_x_126:
[----:B------:R-:W-:Y:S05]  /*8410*/  BSYNC B1 ;  /* 0x0000000000017941 */ /* 0x000fea0003800000 */
.L_x_125:
        /* <DEDUP_REMOVED lines=21> */
.L_x_130:
[----:B------:R-:W-:Y:S01]  /*8570*/  ISETP.NE.AND P0, PT, R102, RZ, PT ;  /* 0x000000ff6600720c */ /* 0x000fe20003f05270 */
[----:B------:R-:W-:Y:S05]  /*8580*/  WARPSYNC.ALL ;  /* 0x0000000000007948 */ /* 0x000fea0003800000 */
[----:B------:R-:W-:Y:S01]  /*8590*/  R2UR UR4, R48 ;  /* 0x00000000300472ca */ /* 0x000fe200000e0000 */
[--C-:B-1----:R-:W-:Y:S01]  /*85a0*/  HADD2.F32 R0, -RZ, R56.reuse.H0_H0 ;  /* 0x20000038ff007230 */ /* 0x102fe20000004100 */
[----:B------:R-:W-:Y:S01]  /*85b0*/  R2UR UR5, R64 ;  /* 0x00000000400572ca */ /* 0x000fe200000e0000 */
[----:B----4-:R-:W-:Y:S01]  /*85c0*/  HADD2.F32 R2, -RZ, R56.H1_H1 ;  /* 0x30000038ff027230 */ /* 0x010fe20000004100 */
[----:B------:R-:W-:Y:S01]  /*85d0*/  BSSY.RECONVERGENT B0, `(.L_x_131) ;  /* 0x0000089000007945 */ /* 0x000fe20003800200 */
[--C-:B------:R-:W-:Y:S02]  /*85e0*/  HADD2.F32 R3, -RZ, R57.reuse.H0_H0 ;  /* 0x20000039ff037230 */ /* 0x100fe40000004100 */
[----:B------:R-:W-:Y:S02]  /*85f0*/  HADD2.F32 R48, -RZ, R57.H1_H1 ;  /* 0x30000039ff307230 */ /* 0x000fe40000004100 */
[--C-:B------:R-:W-:Y:S02]  /*8600*/  HADD2.F32 R50, -RZ, R58.reuse.H0_H0 ;  /* 0x2000003aff327230 */ /* 0x100fe40000004100 */
[----:B------:R-:W-:Y:S02]  /*8610*/  HADD2.F32 R51, -RZ, R58.H1_H1 ;  /* 0x3000003aff337230 */ /* 0x000fe40000004100 */
[----:B------:R-:W1:Y:S01]  /*8620*/  LDTM.x32 R4, tmem[UR4+0x60] ;  /* 0x00006004000479ee */ /* 0x000e6200082c0000 */
[----:B------:R-:W-:Y:S01]  /*8630*/  NOP ;  /* 0x0000000000007918 */ /* 0x000fe20000000000 */
[----:B------:R-:W-:Y:S01]  /*8640*/  UIADD3 UR5, UPT, UPT, UR5, 0xe0, URZ ;  /* 0x000000e005057890 */ /* 0x000fe2000fffe0ff */
[--C-:B------:R-:W-:Y:S02]  /*8650*/  HADD2.F32 R52, -RZ, R59.reuse.H0_H0 ;  /* 0x2000003bff347230 */ /* 0x100fe40000004100 */
[----:B------:R-:W-:Y:S01]  /*8660*/  HADD2.F32 R53, -RZ, R59.H1_H1 ;  /* 0x3000003bff357230 */ /* 0x000fe20000004100 */
[----:B------:R-:W-:Y:S01]  /*8670*/  UPRMT UR5, UR37, 0x654, UR5 ;  /* 0x0000065425057896 */ /* 0x000fe20008000005 */
[--C-:B------:R-:W-:Y:S02]  /*8680*/  HADD2.F32 R54, -RZ, R60.reuse.H0_H0 ;  /* 0x2000003cff367230 */ /* 0x100fe40000004100 */
[----:B------:R-:W-:Y:S02]  /*8690*/  HADD2.F32 R55, -RZ, R60.H1_H1 ;  /* 0x3000003cff377230 */ /* 0x000fe40000004100 */
[--C-:B------:R-:W-:Y:S02]  /*86a0*/  HADD2.F32 R56, -RZ, R61.reuse.H0_H0 ;  /* 0x2000003dff387230 */ /* 0x100fe40000004100 */
[----:B------:R-:W-:Y:S02]  /*86b0*/  HADD2.F32 R57, -RZ, R61.H1_H1 ;  /* 0x3000003dff397230 */ /* 0x000fe40000004100 */
[----:B-1----:R-:W-:Y:S01]  /*86c0*/  SYNCS.ARRIVE.TRANS64.RED.A1T0 RZ, [UR5], RZ ;  /* 0x000000ffffff79a7 */ /* 0x002fe20008100405 */
[--C-:B------:R-:W-:Y:S02]  /*86d0*/  HADD2.F32 R58, -RZ, R62.reuse.H0_H0 ;  /* 0x2000003eff3a7230 */ /* 0x100fe40000004100 */
[----:B------:R-:W-:Y:S02]  /*86e0*/  HADD2.F32 R59, -RZ, R62.H1_H1 ;  /* 0x3000003eff3b7230 */ /* 0x000fe40000004100 */
[--C-:B------:R-:W-:Y:S02]  /*86f0*/  HADD2.F32 R60, -RZ, R63.reuse.H0_H0 ;  /* 0x2000003fff3c7230 */ /* 0x100fe40000004100 */
[----:B------:R-:W-:Y:S02]  /*8700*/  HADD2.F32 R61, -RZ, R63.H1_H1 ;  /* 0x3000003fff3d7230 */ /* 0x000fe40000004100 */
[C---:B------:R-:W-:Y:S01]  /*8710*/  FMUL R4, R47.reuse, R4 ;  /* 0x000000042f047220 */ /* 0x040fe20000400000 */
[C---:B------:R-:W-:Y:S01]  /*8720*/  FMUL R5, R47.reuse, R5 ;  /* 0x000000052f057220 */ /* 0x040fe20000400000 */
[C---:B------:R-:W-:Y:S01]  /*8730*/  FMUL R6, R47.reuse, R6 ;  /* 0x000000062f067220 */ /* 0x040fe20000400000 */
[----:B------:R-:W-:Y:S01]  /*8740*/  FMUL R7, R47, R7 ;  /* 0x000000072f077220 */ /* 0x000fe20000400000 */
[C---:B------:R-:W-:Y:S01]  /*8750*/  FFMA R4, R49.reuse, R0, R4 ;  /* 0x0000000031047223 */ /* 0x040fe20000000004 */
[C---:B------:R-:W-:Y:S01]  /*8760*/  FFMA R5, R49.reuse, R2, R5 ;  /* 0x0000000231057223 */ /* 0x040fe20000000005 */
[C---:B------:R-:W-:Y:S01]  /*8770*/  FFMA R6, R49.reuse, R3, R6 ;  /* 0x0000000331067223 */ /* 0x040fe20000000006 */
[----:B------:R-:W-:Y:S01]  /*8780*/  FFMA R7, R49, R48, R7 ;  /* 0x0000003031077223 */ /* 0x000fe20000000007 */
[C---:B------:R-:W-:Y:S01]  /*8790*/  FMUL R8, R47.reuse, R8 ;  /* 0x000000082f087220 */ /* 0x040fe20000400000 */
[----:B------:R-:W-:Y:S01]  /*87a0*/  FMUL R9, R47, R9 ;  /* 0x000000092f097220 */ /* 0x000fe20000400000 */
[----:B------:R-:W-:Y:S01]  /*87b0*/  F2FP.F16.F32.PACK_AB R4, R5, R4 ;  /* 0x000000040504723e */ /* 0x000fe200000000ff */
[----:B------:R-:W-:Y:S01]  /*87c0*/  FMUL R0, R47, R10 ;  /* 0x0000000a2f007220 */ /* 0x000fe20000400000 */
[----:B------:R-:W-:Y:S01]  /*87d0*/  F2FP.F16.F32.PACK_AB R5, R7, R6 ;  /* 0x000000060705723e */ /* 0x000fe200000000ff */
[C---:B------:R-:W-:Y:S01]  /*87e0*/  FFMA R8, R49.reuse, R50, R8 ;  /* 0x0000003231087223 */ /* 0x040fe20000000008 */
[C---:B------:R-:W-:Y:S01]  /*87f0*/  FFMA R9, R49.reuse, R51, R9 ;  /* 0x0000003331097223 */ /* 0x040fe20000000009 */
[----:B------:R-:W-:Y:S01]  /*8800*/  FFMA R0, R49, R52, R0 ;  /* 0x0000003431007223 */ /* 0x000fe20000000000 */
[C---:B------:R-:W-:Y:S01]  /*8810*/  FMUL R2, R47.reuse, R11 ;  /* 0x0000000b2f027220 */ /* 0x040fe20000400000 */
[C---:B------:R-:W-:Y:S01]  /*8820*/  FMUL R3, R47.reuse, R12 ;  /* 0x0000000c2f037220 */ /* 0x040fe20000400000 */
[----:B------:R-:W-:Y:S01]  /*8830*/  FMUL R10, R47, R13 ;  /* 0x0000000d2f0a7220 */ /* 0x000fe20000400000 */
[----:B------:R-:W-:Y:S01]  /*8840*/  F2FP.F16.F32.PACK_AB R6, R9, R8 ;  /* 0x000000080906723e */ /* 0x000fe200000000ff */
[C---:B------:R-:W-:Y:S01]  /*8850*/  FFMA R2, R49.reuse, R53, R2 ;  /* 0x0000003531027223 */ /* 0x040fe20000000002 */
[C---:B------:R-:W-:Y:S01]  /*8860*/  FFMA R3, R49.reuse, R54, R3 ;  /* 0x0000003631037223 */ /* 0x040fe20000000003 */
[----:B------:R-:W-:Y:S01]  /*8870*/  FFMA R10, R49, R55, R10 ;  /* 0x00000037310a7223 */ /* 0x000fe2000000000a */
[C---:B------:R-:W-:Y:S01]  /*8880*/  FMUL R11, R47.reuse, R14 ;  /* 0x0000000e2f0b7220 */ /* 0x040fe20000400000 */
[C---:B------:R-:W-:Y:S01]  /*8890*/  FMUL R15, R47.reuse, R15 ;  /* 0x0000000f2f0f7220 */ /* 0x040fe20000400000 */
[C---:B------:R-:W-:Y:S01]  /*88a0*/  FMUL R12, R47.reuse, R16 ;  /* 0x000000102f0c7220 */ /* 0x040fe20000400000 */
[----:B------:R-:W-:Y:S01]  /*88b0*/  FMUL R13, R47, R17 ;  /* 0x000000112f0d7220 */ /* 0x000fe20000400000 */
[----:B------:R-:W-:Y:S01]  /*88c0*/  FFMA R11, R49, R56, R11 ;  /* 0x00000038310b7223 */ /* 0x000fe2000000000b */
[----:B------:R-:W-:Y:S01]  /*88d0*/  FMUL R14, R47, R18 ;  /* 0x000000122f0e7220 */ /* 0x000fe20000400000 */
[----:B------:R-:W-:Y:S01]  /*88e0*/  FFMA R15, R49, R57, R15 ;  /* 0x00000039310f7223 */ /* 0x000fe2000000000f */
[--C-:B------:R-:W-:Y:S02]  /*88f0*/  HADD2.F32 R62, -RZ, R68.reuse.H0_H0 ;  /* 0x20000044ff3e7230 */ /* 0x100fe40000004100 */
[----:B------:R-:W-:Y:S01]  /*8900*/  FMUL R19, R47, R19 ;  /* 0x000000132f137220 */ /* 0x000fe20000400000 */
[----:B------:R-:W-:Y:S01]  /*8910*/  F2FP.F16.F32.PACK_AB R7, R2, R0 ;  /* 0x000000000207723e */ /* 0x000fe200000000ff */
[----:B------:R-:W-:Y:S01]  /*8920*/  FFMA R12, R49, R58, R12 ;  /* 0x0000003a310c7223 */ /* 0x000fe2000000000c */
[----:B------:R-:W-:Y:S02]  /*8930*/  HADD2.F32 R63, -RZ, R68.H1_H1 ;  /* 0x30000044ff3f7230 */ /* 0x000fe40000004100 */
[----:B------:R-:W-:Y:S01]  /*8940*/  FMUL R16, R47, R20 ;  /* 0x000000142f107220 */ /* 0x000fe20000400000 */
[----:B------:R-:W-:Y:S01]  /*8950*/  FFMA R13, R49, R59, R13 ;  /* 0x0000003b310d7223 */ /* 0x000fe2000000000d */
[----:B------:R1:W-:Y:S01]  /*8960*/  STS.128 [R100+0x6000], R4 ;  /* 0x0060000464007388 */ /* 0x0003e20000000c00 */
[--C-:B------:R-:W-:Y:S02]  /*8970*/  HADD2.F32 R64, -RZ, R69.reuse.H0_H0 ;  /* 0x20000045ff407230 */ /* 0x100fe40000004100 */
[----:B------:R-:W-:Y:S01]  /*8980*/  FMUL R17, R47, R21 ;  /* 0x000000152f117220 */ /* 0x000fe20000400000 */
[----:B------:R-:W-:Y:S01]  /*8990*/  FFMA R14, R49, R60, R14 ;  /* 0x0000003c310e7223 */ /* 0x000fe2000000000e */
[----:B------:R-:W-:Y:S02]  /*89a0*/  HADD2.F32 R65, -RZ, R69.H1_H1 ;  /* 0x30000045ff417230 */ /* 0x000fe40000004100 */
[----:B------:R-:W-:Y:S01]  /*89b0*/  FMUL R18, R47, R22 ;  /* 0x000000162f127220 */ /* 0x000fe20000400000 */
[----:B------:R-:W-:Y:S01]  /*89c0*/  FFMA R19, R49, R61, R19 ;  /* 0x0000003d31137223 */ /* 0x000fe20000000013 */
        /* <DEDUP_REMOVED lines=11> */
[----:B------:R-:W-:Y:S01]  /*8a80*/  F2FP.F16.F32.PACK_AB R8, R10, R3 ;  /* 0x000000030a08723e */ /* 0x000fe200000000ff */
[----:B------:R-:W-:Y:S01]  /*8a90*/  FFMA R23, R49, R65, R23 ;  /* 0x0000004131177223 */ /* 0x000fe20000000017 */
[----:B------:R-:W-:Y:S01]  /*8aa0*/  F2FP.F16.F32.PACK_AB R9, R15, R11 ;  /* 0x0000000b0f09723e */ /* 0x000fe200000000ff */
[--C-:B------:R-:W-:Y:S02]  /*8ab0*/  HADD2.F32 R70, -RZ, R76.reuse.H0_H0 ;  /* 0x2000004cff467230 */ /* 0x100fe40000004100 */
[----:B------:R-:W-:Y:S01]  /*8ac0*/  FMUL R27, R47, R27 ;  /* 0x0000001b2f1b7220 */ /* 0x000fe20000400000 */
[----:B------:R-:W-:Y:S01]  /*8ad0*/  F2FP.F16.F32.PACK_AB R10, R13, R12 ;  /* 0x0000000c0d0a723e */ /* 0x000fe200000000ff */
[----:B------:R-:W-:Y:S01]  /*8ae0*/  FFMA R20, R49, R66, R20 ;  /* 0x0000004231147223 */ /* 0x000fe20000000014 */
[----:B------:R-:W-:Y:S01]  /*8af0*/  F2FP.F16.F32.PACK_AB R11, R19, R14 ;  /* 0x0000000e130b723e */ /* 0x000fe200000000ff */
[----:B------:R-:W-:Y:S02]  /*8b00*/  HADD2.F32 R71, -RZ, R76.H1_H1 ;  /* 0x3000004cff477230 */ /* 0x000fe40000004100 */
[----:B------:R-:W-:Y:S01]  /*8b10*/  FMUL R24, R47, R28 ;  /* 0x0000001c2f187220 */ /* 0x000fe20000400000 */
[----:B------:R-:W-:Y:S01]  /*8b20*/  FFMA R21, R49, R67, R21 ;  /* 0x0000004331157223 */ /* 0x000fe20000000015 */
[--C-:B------:R-:W-:Y:S01]  /*8b30*/  HADD2.F32 R72, -RZ, R77.reuse.H0_H0 ;  /* 0x2000004dff487230 */ /* 0x100fe20000004100 */
[----:B------:R1:W-:Y:S01]  /*8b40*/  STS.128 [R99+0x6010], R8 ;  /* 0x0060100863007388 */ /* 0x0003e20000000c00 */
        /* <DEDUP_REMOVED lines=49> */
.L_x_132:
[----:B------:R-:W-:Y:S05]  /*8e60*/  BSYNC.RECONVERGENT B0 ;  /* 0x0000000000007941 */ /* 0x000fea0003800200 */
.L_x_131:
[----:B------:R-:W-:Y:S01]  /*8e70*/  BAR.SYNC.DEFER_BLOCKING 0x1, 0x80 ;  /* 0x0042000000007b1d */ /* 0x000fe20000010000 */
[----:B------:R-:W-:Y:S01]  /*8e80*/  UISETP.NE.AND UP0, UPT, UR49, -0x4, UPT ;  /* 0xfffffffc3100788c */ /* 0x000fe2000bf05270 */
[----:B------:R-:W-:Y:S08]  /*8e90*/  IADD3 R45, PT, PT, R45, 0x1, RZ ;  /* 0x000000012d2d7810 */ /* 0x000ff00007ffe0ff */
[----:B------:R-:W-:Y:S05]  /*8ea0*/  BRA.U !UP0, `(.L_x_133) ;  /* 0x0000000108287547 */ /* 0x000fea000b800000 */
[----:B------:R-:W-:Y:S01]  /*8eb0*/  ISETP.NE.AND P0, PT, R107, RZ, PT ;  /* 0x000000ff6b00720c */ /* 0x000fe20003f05270 */
[----:B------:R-:W-:Y:S01]  /*8ec0*/  IMAD.U32 R2, RZ, RZ, UR51 ;  /* 0x00000033ff027e24 */ /* 0x000fe2000f8e00ff */
[----:B------:R-:W-:Y:S01]  /*8ed0*/  UIADD3 UR51, UPT, UPT, UR51, 0x1, URZ ;  /* 0x0000000133337890 */ /* 0x000fe2000fffe0ff */
[----:B------:R-:W-:Y:S03]  /*8ee0*/  IMAD.U32 R0, RZ, RZ, UR37 ;  /* 0x00000025ff007e24 */ /* 0x000fe6000f8e00ff */
[----:B------:R-:W-:Y:S04]  /*8ef0*/  UISETP.NE.AND UP0, UPT, UR51, 0x4, UPT ;  /* 0x000000043300788c */ /* 0x000fe8000bf05270 */
[----:B------:R-:W-:Y:S03]  /*8f00*/  USEL UR51, UR51, URZ, UP0 ;  /* 0x000000ff33337287 */ /* 0x000fe60008000000 */
[----:B------:R-:W-:Y:S05]  /*8f10*/  @P0 LEA R2, R2, UR48, 0x3 ;  /* 0x0000003002020c11 */ /* 0x000fea000f8e18ff */
[----:B------:R-:W-:Y:S05]  /*8f20*/  @P0 VIADD R2, R2, 0x70 ;  /* 0x0000007002020836 */ /* 0x000fea0000000000 */
[----:B------:R-:W-:Y:S04]  /*8f30*/  @P0 PRMT R0, R0, 0x654, R2 ;  /* 0x0000065400000816 */ /* 0x000fe80000000002 */
[----:B------:R2:W-:Y:S03]  /*8f40*/  @P0 SYNCS.ARRIVE.TRANS64.RED.A1T0 RZ, [R0+URZ], RZ ;  /* 0x000000ff00ff09a7 */ /* 0x0005e600081004ff */
.L_x_133:
[----:B------:R-:W-:Y:S01]  /*8f50*/  ISETP.NE.AND P2, PT, R103, RZ, PT ;  /* 0x000000ff6700720c */ /* 0x000fe20003f45270 */
[----:B------:R-:W-:Y:S01]  /*8f60*/  UIADD3 UR49, UPT, UPT, UR49, 0x4, URZ ;  /* 0x0000000431317890 */ /* 0x000fe2000fffe0ff */
[----:B------:R-:W-:Y:S01]  /*8f70*/  ISETP.NE.AND P0, PT, R105, 0x2, PT ;  /* 0x000000026900780c */ /* 0x000fe20003f05270 */
[----:B------:R-:W-:Y:S01]  /*8f80*/  IMAD.IADD R20, R43, 0x1, R86 ;  /* 0x000000012b147824 */ /* 0x000fe200078e0256 */
[----:B------:R-:W-:Y:S01]  /*8f90*/  ISETP.NE.AND P1, PT, R45, 0x4, PT ;  /* 0x000000042d00780c */ /* 0x000fe20003f25270 */
[----:B------:R-:W-:Y:S01]  /*8fa0*/  IMAD.IADD R21, R44, 0x1, R87 ;  /* 0x000000012c157824 */ /* 0x000fe200078e0257 */
[----:B------:R-:W-:Y:S02]  /*8fb0*/  SEL R2, RZ, 0x1, P0 ;  /* 0x00000001ff027807 */ /* 0x000fe40000000000 */
[----:B--2---:R-:W-:Y:S02]  /*8fc0*/  SEL R0, RZ, 0x1, P1 ;  /* 0x00000001ff007807 */ /* 0x004fe40000800000 */
[----:B------:R-:W-:Y:S02]  /*8fd0*/  LOP3.LUT R95, R95, R2, RZ, 0x3c, !PT ;  /* 0x000000025f5f7212 */ /* 0x000fe400078e3cff */
[----:B------:R-:W-:Y:S02]  /*8fe0*/  LOP3.LUT R96, R96, R0, RZ, 0x3c, !PT ;  /* 0x0000000060607212 */ /* 0x000fe400078e3cff */
[----:B------:R-:W-:Y:S02]  /*8ff0*/  @P2 R2UR UR36, R94 ;  /* 0x000000005e2422ca */ /* 0x000fe400000e0000 */
[----:B------:R-:W-:Y:S02]  /*9000*/  SEL R105, R105, RZ, P0 ;  /* 0x000000ff69697207 */ /* 0x000fe40000000000 */
[----:B------:R-:W-:Y:S01]  /*9010*/  SEL R45, R45, RZ, P1 ;  /* 0x000000ff2d2d7207 */ /* 0x000fe20000800000 */
[----:B------:R-:W-:Y:S10]  /*9020*/  @P2 BRA `(.L_x_134) ;  /* 0xffffffc000502947 */ /* 0x000ff4000383ffff */
[----:B------:R-:W-:-:S09]  /*9030*/  UISETP.NE.AND UP0, UPT, UR50, URZ, UPT ;  /* 0x000000ff3200728c */ /* 0x000fd2000bf05270 */
[----:B------:R-:W-:Y:S05]  /*9040*/  BRA.U !UP0, `(.L_x_135) ;  /* 0x0000000108487547 */ /* 0x000fea000b800000 */
[----:B------:R-:W2:Y:S02]  /*9050*/  LDCU.64 UR4, c[0x0][0x890] ;  /* 0x00011200ff0477ac */ /* 0x000ea40008000a00 */
[----:B--2---:R-:W-:-:S04]  /*9060*/  UISETP.NE.U32.AND UP0, UPT, UR4, URZ, UPT ;  /* 0x000000ff0400728c */ /* 0x004fc8000bf05070 */
[----:B------:R-:W-:-:S09]  /*9070*/  UISETP.NE.AND.EX UP0, UPT, UR5, URZ, UPT, UP0 ;  /* 0x000000ff0500728c */ /* 0x000fd2000bf05300 */
[----:B------:R-:W-:Y:S05]  /*9080*/  BRA.U UP0, `(.L_x_136) ;  /* 0x00000001000c7547 */ /* 0x000fea000b800000 */
[----:B------:R-:W-:-:S13]  /*9090*/  FSETP.NEU.AND P0, PT, R49, RZ, PT ;  /* 0x000000ff3100720b */ /* 0x000fda0003f0d000 */
[----:B------:R-:W-:Y:S05]  /*90a0*/  @!P0 EXIT ;  /* 0x000000000000894d */ /* 0x000fea0003800000 */
[----:B------:R-:W-:Y:S05]  /*90b0*/  BRA `(.L_x_135) ;  /* 0x00000000002c7947 */ /* 0x000fea0003800000 */
.L_x_136:
[----:B------:R-:W-:Y:S01]  /*90c0*/  ISETP.NE.AND P0, PT, R104, RZ, PT ;  /* 0x000000ff6800720c */ /* 0x000fe20003f05270 */
[----:B------:R-:W-:-:S12]  /*90d0*/  BSSY.RECONVERGENT B0, `(.L_x_135) ;  /* 0x0000009000007945 */ /* 0x000fd80003800200 */
[----:B------:R-:W-:Y:S05]  /*90e0*/  @P0 BRA `(.L_x_137) ;  /* 0x0000000000140947 */ /* 0x000fea0003800000 */
[----:B------:R-:W2:Y:S02]  /*90f0*/  LDCU.64 UR4, c[0x0][0x888] ;  /* 0x00011100ff0477ac */ /* 0x000ea40008000a00 */
[----:B--2---:R-:W-:-:S04]  /*9100*/  ISETP.NE.U32.AND P0, PT, RZ, UR4, PT ;  /* 0x00000004ff007c0c */ /* 0x004fc8000bf05070 */
[----:B------:R-:W-:-:S13]  /*9110*/  ISETP.NE.AND.EX P0, PT, RZ, UR5, PT, P0 ;  /* 0x00000005ff007c0c */ /* 0x000fda000bf05300 */
[----:B------:R-:W-:Y:S05]  /*9120*/  @!P0 EXIT ;  /* 0x000000000000894d */ /* 0x000fea0003800000 */
[----:B------:R-:W-:Y:S05]  /*9130*/  BRA `(.L_x_138) ;  /* 0x0000000000087947 */ /* 0x000fea0003800000 */
.L_x_137:
[----:B------:R-:W-:-:S13]  /*9140*/  FSETP.NEU.AND P0, PT, R49, RZ, PT ;  /* 0x000000ff3100720b */ /* 0x000fda0003f0d000 */
[----:B------:R-:W-:Y:S05]  /*9150*/  @!P0 EXIT ;  /* 0x000000000000894d */ /* 0x000fea0003800000 */
.L_x_138:
[----:B------:R-:W-:Y:S05]  /*9160*/  BSYNC.RECONVERGENT B0 ;  /* 0x0000000000007941 */ /* 0x000fea0003800200 */
.L_x_135:
[----:B------:R-:W-:Y:S01]  /*9170*/  ULEA UR4, UR51, UR48, 0x3 ;  /* 0x0000003033047291 */ /* 0x000fe2000f8e18ff */
[----:B------:R-:W-:-:S04]  /*9180*/  DEPBAR.LE SB0, 0x0 ;  /* 0x000080000000791a */ /* 0x000fc80000000000 */
[----:B------:R-:W-:-:S04]  /*9190*/  UIADD3 UR4, UPT, UPT, UR4, 0x70, URZ ;  /* 0x0000007004047890 */ /* 0x000fc8000fffe0ff */
[----:B------:R-:W-:-:S09]  /*91a0*/  UPRMT UR4, UR37, 0x654, UR4 ;  /* 0x0000065425047896 */ /* 0x000fd20008000004 */
[----:B------:R-:W-:Y:S01]  /*91b0*/  SYNCS.ARRIVE.TRANS64.RED.A1T0 RZ, [UR4], RZ ;  /* 0x000000ffffff79a7 */ /* 0x000fe20008100404 */
[----:B------:R-:W-:Y:S05]  /*91c0*/  EXIT ;  /* 0x000000000000794d */ /* 0x000fea0003800000 */
.L_x_24:
[----:B--2---:R2:W4:Y:S02]  /*91d0*/  SYNCS.PHASECHK.TRANS64.TRYWAIT P0, [R2+URZ+0x110], R3 ;  /* 0x00011003020075a7 */ /* 0x00452400080011ff */
[----:B----4-:R-:W-:Y:S05]  /*91e0*/  @!P0 NANOSLEEP.SYNCS 0x989680 ;  /* 0x009896800000895d */ /* 0x010fea0003900000 */
[----:B------:R-:W4:Y:S02]  /*91f0*/  @!P0 SYNCS.PHASECHK.TRANS64 P0, [R2+URZ+0x110], R3 ;  /* 0x00011003020085a7 */ /* 0x000f2400080010ff */
[----:B----4-:R-:W-:Y:S05]  /*9200*/  @!P0 BRA `(.L_x_24) ;  /* 0xfffffffc00f08947 */ /* 0x010fea000383ffff */
[----:B------:R-:W-:Y:S05]  /*9210*/  BRA `(.L_x_139) ;  /* 0xffffff8400b87947 */ /* 0x000fea000383ffff */
.L_x_27:
[----:B-1----:R-:W-:-:S07]  /*9220*/  MOV R2, UR33 ;  /* 0x0000002100027c02 */ /* 0x002fce0008000f00 */
.L_x_140:
[----:B-1----:R1:W2:Y:S02]  /*9230*/  SYNCS.PHASECHK.TRANS64.TRYWAIT P0, [R2+URZ+0x28], R4 ;  /* 0x00002804020075a7 */ /* 0x0022a400080011ff */
[----:B--2---:R-:W-:Y:S05]  /*9240*/  @!P0 NANOSLEEP.SYNCS 0x989680 ;  /* 0x009896800000895d */ /* 0x004fea0003900000 */
[----:B------:R-:W2:Y:S02]  /*9250*/  @!P0 SYNCS.PHASECHK.TRANS64 P0, [R2+URZ+0x28], R4 ;  /* 0x00002804020085a7 */ /* 0x000ea400080010ff */
[----:B--2---:R-:W-:Y:S05]  /*9260*/  @!P0 BRA `(.L_x_140) ;  /* 0xfffffffc00f08947 */ /* 0x004fea000383ffff */
[----:B------:R-:W-:Y:S05]  /*9270*/  BRA `(.L_x_26) ;  /* 0xffffff88000c7947 */ /* 0x000fea000383ffff */
.L_x_34:
[----:B-1----:R-:W-:-:S07]  /*9280*/  MOV R2, UR25 ;  /* 0x0000001900027c02 */ /* 0x002fce0008000f00 */
.L_x_141:
[----:B-1----:R1:W2:Y:S02]  /*9290*/  SYNCS.PHASECHK.TRANS64.TRYWAIT P0, [R2+URZ+0x28], R4 ;  /* 0x00002804020075a7 */ /* 0x0022a400080011ff */
[----:B--2---:R-:W-:Y:S05]  /*92a0*/  @!P0 NANOSLEEP.SYNCS 0x989680 ;  /* 0x009896800000895d */ /* 0x004fea0003900000 */
[----:B------:R-:W2:Y:S02]  /*92b0*/  @!P0 SYNCS.PHASECHK.TRANS64 P0, [R2+URZ+0x28], R4 ;  /* 0x00002804020085a7 */ /* 0x000ea400080010ff */
[----:B--2---:R-:W-:Y:S05]  /*92c0*/  @!P0 BRA `(.L_x_141) ;  /* 0xfffffffc00f08947 */ /* 0x004fea000383ffff */
[----:B------:R-:W-:Y:S05]  /*92d0*/  BRA `(.L_x_33) ;  /* 0xffffff8800e47947 */ /* 0x000fea000383ffff */
.L_x_39:
[----:B-1----:R1:W2:Y:S02]  /*92e0*/  SYNCS.PHASECHK.TRANS64.TRYWAIT P0, [R2+URZ+0xa0], R3 ;  /* 0x0000a003020075a7 */ /* 0x0022a400080011ff */
[----:B--2---:R-:W-:Y:S05]  /*92f0*/  @!P0 NANOSLEEP.SYNCS 0x989680 ;  /* 0x009896800000895d */ /* 0x004fea0003900000 */
[----:B------:R-:W2:Y:S02]  /*9300*/  @!P0 SYNCS.PHASECHK.TRANS64 P0, [R2+URZ+0xa0], R3 ;  /* 0x0000a003020085a7 */ /* 0x000ea400080010ff */
[----:B--2---:R-:W-:Y:S05]  /*9310*/  @!P0 BRA `(.L_x_39) ;  /* 0xfffffffc00f08947 */ /* 0x004fea000383ffff */
[----:B------:R-:W-:Y:S05]  /*9320*/  BRA `(.L_x_142) ;  /* 0xffffff8c00a07947 */ /* 0x000fea000383ffff */
.L_x_43:
[----:B---3--:R-:W-:-:S07]  /*9330*/  MOV R0, UR4 ;  /* 0x0000000400007c02 */ /* 0x008fce0008000f00 */
.L_x_143:
[----:B-1----:R1:W2:Y:S02]  /*9340*/  SYNCS.PHASECHK.TRANS64.TRYWAIT P0, [R0+URZ], R2 ;  /* 0x00000002000075a7 */ /* 0x0022a400080011ff */
[----:B--2---:R-:W-:Y:S05]  /*9350*/  @!P0 NANOSLEEP.SYNCS 0x989680 ;  /* 0x009896800000895d */ /* 0x004fea0003900000 */
[----:B------:R-:W2:Y:S02]  /*9360*/  @!P0 SYNCS.PHASECHK.TRANS64 P0, [R0+URZ], R2 ;  /* 0x00000002000085a7 */ /* 0x000ea400080010ff */
[----:B--2---:R-:W-:Y:S05]  /*9370*/  @!P0 BRA `(.L_x_143) ;  /* 0xfffffffc00f08947 */ /* 0x004fea000383ffff */
[----:B------:R-:W-:Y:S05]  /*9380*/  BRA `(.L_x_144) ;  /* 0xffffff9400107947 */ /* 0x000fea000383ffff */
.L_x_44:
[----:B---3--:R-:W-:-:S07]  /*9390*/  MOV R0, UR4 ;  /* 0x0000000400007c02 */ /* 0x008fce0008000f00 */
.L_x_145:
[----:B-1----:R1:W2:Y:S02]  /*93a0*/  SYNCS.PHASECHK.TRANS64.TRYWAIT P0, [R0+URZ], R3 ;  /* 0x00000003000075a7 */ /* 0x0022a400080011ff */
[----:B--2---:R-:W-:Y:S05]  /*93b0*/  @!P0 NANOSLEEP.SYNCS 0x989680 ;  /* 0x009896800000895d */ /* 0x004fea0003900000 */
[----:B------:R-:W2:Y:S02]  /*93c0*/  @!P0 SYNCS.PHASECHK.TRANS64 P0, [R0+URZ], R3 ;  /* 0x00000003000085a7 */ /* 0x000ea400080010ff */
[----:B--2---:R-:W-:Y:S05]  /*93d0*/  @!P0 BRA `(.L_x_145) ;  /* 0xfffffffc00f08947 */ /* 0x004fea000383ffff */
[----:B------:R-:W-:Y:S05]  /*93e0*/  BRA `(.L_x_146) ;  /* 0xffffff94001c7947 */ /* 0x000fea000383ffff */
.L_x_45:
[----:B---3--:R-:W-:-:S07]  /*93f0*/  MOV R0, UR4 ;  /* 0x0000000400007c02 */ /* 0x008fce0008000f00 */
.L_x_147:
[----:B-1----:R1:W2:Y:S02]  /*9400*/  SYNCS.PHASECHK.TRANS64.TRYWAIT P0, [R0+URZ], R3 ;  /* 0x00000003000075a7 */ /* 0x0022a400080011ff */
[----:B--2---:R-:W-:Y:S05]  /*9410*/  @!P0 NANOSLEEP.SYNCS 0x989680 ;  /* 0x009896800000895d */ /* 0x004fea0003900000 */
[----:B------:R-:W2:Y:S02]  /*9420*/  @!P0 SYNCS.PHASECHK.TRANS64 P0, [R0+URZ], R3 ;  /* 0x00000003000085a7 */ /* 0x000ea400080010ff */
[----:B--2---:R-:W-:Y:S05]  /*9430*/  @!P0 BRA `(.L_x_147) ;  /* 0xfffffffc00f08947 */ /* 0x004fea000383ffff */
[----:B------:R-:W-:Y:S05]  /*9440*/  BRA `(.L_x_148) ;  /* 0xffffff9400287947 */ /* 0x000fea000383ffff */
.L_x_46:
[----:B---3--:R-:W-:-:S07]  /*9450*/  MOV R0, UR4 ;  /* 0x0000000400007c02 */ /* 0x008fce0008000f00 */
.L_x_149:
[----:B-1----:R1:W2:Y:S02]  /*9460*/  SYNCS.PHASECHK.TRANS64.TRYWAIT P0, [R0+URZ], R3 ;  /* 0x00000003000075a7 */ /* 0x0022a400080011ff */
[----:B--2---:R-:W-:Y:S05]  /*9470*/  @!P0 NANOSLEEP.SYNCS 0x989680 ;  /* 0x009896800000895d */ /* 0x004fea0003900000 */
[----:B------:R-:W2:Y:S02]  /*9480*/  @!P0 SYNCS.PHASECHK.TRANS64 P0, [R0+URZ], R3 ;  /* 0x00000003000085a7 */ /* 0x000ea400080010ff */
[----:B--2---:R-:W-:Y:S05]  /*9490*/  @!P0 BRA `(.L_x_149) ;  /* 0xfffffffc00f08947 */ /* 0x004fea000383ffff */
[----:B------:R-:W-:Y:S05]  /*94a0*/  BRA `(.L_x_150) ;  /* 0xffffff9400347947 */ /* 0x000fea000383ffff */
.L_x_49:
[----:B-1----:R1:W2:Y:S02]  /*94b0*/  SYNCS.PHASECHK.TRANS64.TRYWAIT P0, [R0+URZ+0x100], R4 ;  /* 0x00010004000075a7 */ /* 0x0022a400080011ff */
[----:B--2---:R-:W-:Y:S05]  /*94c0*/  @!P0 NANOSLEEP.SYNCS 0x989680 ;  /* 0x009896800000895d */ /* 0x004fea0003900000 */
[----:B------:R-:W2:Y:S02]  /*94d0*/  @!P0 SYNCS.PHASECHK.TRANS64 P0, [R0+URZ+0x100], R4 ;  /* 0x00010004000085a7 */ /* 0x000ea400080010ff */
[----:B--2---:R-:W-:Y:S05]  /*94e0*/  @!P0 BRA `(.L_x_49) ;  /* 0xfffffffc00f08947 */ /* 0x004fea000383ffff */
[----:B------:R-:W-:Y:S05]  /*94f0*/  BRA `(.L_x_151) ;  /* 0xffffff9400947947 */ /* 0x000fea000383ffff */
.L_x_50:
[----:B------:R-:W-:-:S07]  /*9500*/  MOV R0, UR5 ;  /* 0x0000000500007c02 */ /* 0x000fce0008000f00 */
.L_x_152:
[----:B-1----:R1:W2:Y:S02]  /*9510*/  SYNCS.PHASECHK.TRANS64.TRYWAIT P0, [R0+URZ+0xb0], R5 ;  /* 0x0000b005000075a7 */ /* 0x0022a400080011ff */
[----:B--2---:R-:W-:Y:S05]  /*9520*/  @!P0 NANOSLEEP.SYNCS 0x989680 ;  /* 0x009896800000895d */ /* 0x004fea0003900000 */
[----:B------:R-:W2:Y:S02]  /*9530*/  @!P0 SYNCS.PHASECHK.TRANS64 P0, [R0+URZ+0xb0], R5 ;  /* 0x0000b005000085a7 */ /* 0x000ea400080010ff */
[----:B--2---:R-:W-:Y:S05]  /*9540*/  @!P0 BRA `(.L_x_152) ;  /* 0xfffffffc00f08947 */ /* 0x004fea000383ffff */
[----:B------:R-:W-:Y:S05]  /*9550*/  BRA `(.L_x_153) ;  /* 0xffffff9400a47947 */ /* 0x000fea000383ffff */
.L_x_51:
[----:B-1----:R1:W2:Y:S02]  /*9560*/  SYNCS.PHASECHK.TRANS64.TRYWAIT P1, [R0+URZ+0xa0], R4 ;  /* 0x0000a004000075a7 */ /* 0x0022a400080211ff */
[----:B--2---:R-:W-:Y:S05]  /*9570*/  @!P1 NANOSLEEP.SYNCS 0x989680 ;  /* 0x009896800000995d */ /* 0x004fea0003900000 */
[----:B------:R-:W2:Y:S02]  /*9580*/  @!P1 SYNCS.PHASECHK.TRANS64 P1, [R0+URZ+0xa0], R4 ;  /* 0x0000a004000095a7 */ /* 0x000ea400080210ff */
[----:B--2---:R-:W-:Y:S05]  /*9590*/  @!P1 BRA `(.L_x_51) ;  /* 0xfffffffc00f09947 */ /* 0x004fea000383ffff */
[----:B------:R-:W-:Y:S05]  /*95a0*/  BRA `(.L_x_154) ;  /* 0xffffff9400d47947 */ /* 0x000fea000383ffff */
.L_x_54:
[----:B------:R-:W-:-:S07]  /*95b0*/  MOV R0, UR5 ;  /* 0x0000000500007c02 */ /* 0x000fce0008000f00 */
.L_x_155:
[----:B-1----:R1:W2:Y:S02]  /*95c0*/  SYNCS.PHASECHK.TRANS64.TRYWAIT P0, [R0+URZ+0xb0], R2 ;  /* 0x0000b002000075a7 */ /* 0x0022a400080011ff */
[----:B--2---:R-:W-:Y:S05]  /*95d0*/  @!P0 NANOSLEEP.SYNCS 0x989680 ;  /* 0x009896800000895d */ /* 0x004fea0003900000 */
[----:B------:R-:W2:Y:S02]  /*95e0*/  @!P0 SYNCS.PHASECHK.TRANS64 P0, [R0+URZ+0xb0], R2 ;  /* 0x0000b002000085a7 */ /* 0x000ea400080010ff */
[----:B--2---:R-:W-:Y:S05]  /*95f0*/  @!P0 BRA `(.L_x_155) ;  /* 0xfffffffc00f08947 */ /* 0x004fea000383ffff */
[----:B------:R-:W-:Y:S05]  /*9600*/  BRA `(.L_x_53) ;  /* 0xffffff9800287947 */ /* 0x000fea000383ffff */
.L_x_61:
[----:B-1----:R1:W2:Y:S02]  /*9610*/  SYNCS.PHASECHK.TRANS64.TRYWAIT P1, [R0+URZ+0xa0], R2 ;  /* 0x0000a002000075a7 */ /* 0x0022a400080211ff */
[----:B--2---:R-:W-:Y:S05]  /*9620*/  @!P1 NANOSLEEP.SYNCS 0x989680 ;  /* 0x009896800000995d */ /* 0x004fea0003900000 */
[----:B------:R-:W2:Y:S02]  /*9630*/  @!P1 SYNCS.PHASECHK.TRANS64 P1, [R0+URZ+0xa0], R2 ;  /* 0x0000a002000095a7 */ /* 0x000ea400080210ff */
[----:B--2---:R-:W-:Y:S05]  /*9640*/  @!P1 BRA `(.L_x_61) ;  /* 0xfffffffc00f09947 */ /* 0x004fea000383ffff */
[----:B------:R-:W-:Y:S05]  /*9650*/  BRA `(.L_x_156) ;  /* 0xffffff9c009c7947 */ /* 0x000fea000383ffff */
.L_x_62:
[----:B------:R-:W-:-:S07]  /*9660*/  MOV R2, UR7 ;  /* 0x0000000700027c02 */ /* 0x000fce0008000f00 */
.L_x_157:
[----:B-1----:R1:W2:Y:S02]  /*9670*/  SYNCS.PHASECHK.TRANS64.TRYWAIT P0, [R2+URZ+0xe0], R0 ;  /* 0x0000e000020075a7 */ /* 0x0022a400080011ff */
[----:B--2---:R-:W-:Y:S05]  /*9680*/  @!P0 NANOSLEEP.SYNCS 0x989680 ;  /* 0x009896800000895d */ /* 0x004fea0003900000 */
[----:B------:R-:W2:Y:S02]  /*9690*/  @!P0 SYNCS.PHASECHK.TRANS64 P0, [R2+URZ+0xe0], R0 ;  /* 0x0000e000020085a7 */ /* 0x000ea400080010ff */
[----:B--2---:R-:W-:Y:S05]  /*96a0*/  @!P0 BRA `(.L_x_157) ;  /* 0xfffffffc00f08947 */ /* 0x004fea000383ffff */
[----:B------:R-:W-:Y:S05]  /*96b0*/  BRA `(.L_x_158) ;  /* 0xffffff9c00d47947 */ /* 0x000fea000383ffff */
.L_x_65:
[----:B------:R-:W-:Y:S07]  /*96c0*/  MOV R0, UR6 ;  /* 0x0000000600007c02 */ /* 0x000fee0008000f00 */
.L_x_159:
[----:B-1----:R1:W2:Y:S02]  /*96d0*/  SYNCS.PHASECHK.TRANS64.TRYWAIT P0, [R0+URZ], R2 ;  /* 0x00000002000075a7 */ /* 0x0022a400080011ff */
[----:B--2---:R-:W-:Y:S05]  /*96e0*/  @!P0 NANOSLEEP.SYNCS 0x989680 ;  /* 0x009896800000895d */ /* 0x004fea0003900000 */
[----:B------:R-:W2:Y:S02]  /*96f0*/  @!P0 SYNCS.PHASECHK.TRANS64 P0, [R0+URZ], R2 ;  /* 0x00000002000085a7 */ /* 0x000ea400080010ff */
[----:B--2---:R-:W-:Y:S05]  /*9700*/  @!P0 BRA `(.L_x_159) ;  /* 0xfffffffc00f08947 */ /* 0x004fea000383ffff */
[----:B------:R-:W-:Y:S05]  /*9710*/  BRA `(.L_x_64) ;  /* 0xffffff9c00f07947 */ /* 0x000fea000383ffff */
.L_x_68:
[----:B------:R-:W-:-:S07]  /*9720*/  MOV R0, UR6 ;  /* 0x0000000600007c02 */ /* 0x000fce0008000f00 */
.L_x_160:
[----:B--2---:R2:W4:Y:S02]  /*9730*/  SYNCS.PHASECHK.TRANS64.TRYWAIT P0, [R0+URZ], R2 ;  /* 0x00000002000075a7 */ /* 0x00452400080011ff */
[----:B----4-:R-:W-:Y:S05]  /*9740*/  @!P0 NANOSLEEP.SYNCS 0x989680 ;  /* 0x009896800000895d */ /* 0x010fea0003900000 */
[----:B------:R-:W4:Y:S02]  /*9750*/  @!P0 SYNCS.PHASECHK.TRANS64 P0, [R0+URZ], R2 ;  /* 0x00000002000085a7 */ /* 0x000f2400080010ff */
[----:B----4-:R-:W-:Y:S05]  /*9760*/  @!P0 BRA `(.L_x_160) ;  /* 0xfffffffc00f08947 */ /* 0x010fea000383ffff */
[----:B------:R-:W-:Y:S05]  /*9770*/  BRA `(.L_x_161) ;  /* 0xffffffa000cc7947 */ /* 0x000fea000383ffff */
.L_x_69:
[----:B------:R-:W-:-:S07]  /*9780*/  MOV R0, UR6 ;  /* 0x0000000600007c02 */ /* 0x000fce0008000f00 */
.L_x_162:
[----:B-1----:R1:W2:Y:S02]  /*9790*/  SYNCS.PHASECHK.TRANS64.TRYWAIT P0, [R0+URZ], R3 ;  /* 0x00000003000075a7 */ /* 0x0022a400080011ff */
[----:B--2---:R-:W-:Y:S05]  /*97a0*/  @!P0 NANOSLEEP.SYNCS 0x989680 ;  /* 0x009896800000895d */ /* 0x004fea0003900000 */
[----:B------:R-:W2:Y:S02]  /*97b0*/  @!P0 SYNCS.PHASECHK.TRANS64 P0, [R0+URZ], R3 ;  /* 0x00000003000085a7 */ /* 0x000ea400080010ff */
[----:B--2---:R-:W-:Y:S05]  /*97c0*/  @!P0 BRA `(.L_x_162) ;  /* 0xfffffffc00f08947 */ /* 0x004fea000383ffff */
[----:B------:R-:W-:Y:S05]  /*97d0*/  BRA `(.L_x_163) ;  /* 0xffffffa000d87947 */ /* 0x000fea000383ffff */
.L_x_70:
[----:B------:R-:W-:-:S07]  /*97e0*/  MOV R0, UR6 ;  /* 0x0000000600007c02 */ /* 0x000fce0008000f00 */
.L_x_164:
[----:B-1----:R1:W2:Y:S02]  /*97f0*/  SYNCS.PHASECHK.TRANS64.TRYWAIT P0, [R0+URZ], R3 ;  /* 0x00000003000075a7 */ /* 0x0022a400080011ff */
[----:B--2---:R-:W-:Y:S05]  /*9800*/  @!P0 NANOSLEEP.SYNCS 0x989680 ;  /* 0x009896800000895d */ /* 0x004fea0003900000 */
[----:B------:R-:W2:Y:S02]  /*9810*/  @!P0 SYNCS.PHASECHK.TRANS64 P0, [R0+URZ], R3 ;  /* 0x00000003000085a7 */ /* 0x000ea400080010ff */
[----:B--2---:R-:W-:Y:S05]  /*9820*/  @!P0 BRA `(.L_x_164) ;  /* 0xfffffffc00f08947 */ /* 0x004fea000383ffff */
[----:B------:R-:W-:Y:S05]  /*9830*/  BRA `(.L_x_165) ;  /* 0xffffffa000e47947 */ /* 0x000fea000383ffff */
.L_x_71:
[----:B-1----:R-:W-:-:S07]  /*9840*/  MOV R0, UR7 ;  /* 0x0000000700007c02 */ /* 0x002fce0008000f00 */
.L_x_166:
[----:B-1----:R1:W2:Y:S02]  /*9850*/  SYNCS.PHASECHK.TRANS64.TRYWAIT P0, [R0+URZ], R2 ;  /* 0x00000002000075a7 */ /* 0x0022a400080011ff */
[----:B--2---:R-:W-:Y:S05]  /*9860*/  @!P0 NANOSLEEP.SYNCS 0x989680 ;  /* 0x009896800000895d */ /* 0x004fea0003900000 */
[----:B------:R-:W2:Y:S02]  /*9870*/  @!P0 SYNCS.PHASECHK.TRANS64 P0, [R0+URZ], R2 ;  /* 0x00000002000085a7 */ /* 0x000ea400080010ff */
[----:B--2---:R-:W-:Y:S05]  /*9880*/  @!P0 BRA `(.L_x_166) ;  /* 0xfffffffc00f08947 */ /* 0x004fea000383ffff */
[----:B------:R-:W-:Y:S05]  /*9890*/  BRA `(.L_x_167) ;  /* 0xffffffa000f07947 */ /* 0x000fea000383ffff */
.L_x_76:
[----:B--2---:R2:W3:Y:S02]  /*98a0*/  SYNCS.PHASECHK.TRANS64.TRYWAIT P0, [R0+URZ+0xa0], R2 ;  /* 0x0000a002000075a7 */ /* 0x0044e400080011ff */
[----:B---3--:R-:W-:Y:S05]  /*98b0*/  @!P0 NANOSLEEP.SYNCS 0x989680 ;  /* 0x009896800000895d */ /* 0x008fea0003900000 */
[----:B------:R-:W3:Y:S02]  /*98c0*/  @!P0 SYNCS.PHASECHK.TRANS64 P0, [R0+URZ+0xa0], R2 ;  /* 0x0000a002000085a7 */ /* 0x000ee400080010ff */
[----:B---3--:R-:W-:Y:S05]  /*98d0*/  @!P0 BRA `(.L_x_76) ;  /* 0xfffffffc00f08947 */ /* 0x008fea000383ffff */
[----:B------:R-:W-:Y:S05]  /*98e0*/  BRA `(.L_x_168) ;  /* 0xffffffa400ec7947 */ /* 0x000fea000383ffff */
.L_x_79:
[----:B------:R-:W-:Y:S07]  /*98f0*/  MOV R0, UR4 ;  /* 0x0000000400007c02 */ /* 0x000fee0008000f00 */
.L_x_169:
[----:B--2---:R2:W3:Y:S02]  /*9900*/  SYNCS.PHASECHK.TRANS64.TRYWAIT P0, [R0+URZ+0x98], R2 ;  /* 0x00009802000075a7 */ /* 0x0044e400080011ff */
[----:B---3--:R-:W-:Y:S05]  /*9910*/  @!P0 NANOSLEEP.SYNCS 0x989680 ;  /* 0x009896800000895d */ /* 0x008fea0003900000 */
[----:B------:R-:W3:Y:S02]  /*9920*/  @!P0 SYNCS.PHASECHK.TRANS64 P0, [R0+URZ+0x98], R2 ;  /* 0x00009802000085a7 */ /* 0x000ee400080010ff */
[----:B---3--:R-:W-:Y:S05]  /*9930*/  @!P0 BRA `(.L_x_169) ;  /* 0xfffffffc00f08947 */ /* 0x008fea000383ffff */
[----:B------:R-:W-:Y:S05]  /*9940*/  BRA `(.L_x_78) ;  /* 0xffffffa800cc7947 */ /* 0x000fea000383ffff */
.L_x_82:
[----:B------:R-:W-:Y:S07]  /*9950*/  MOV R0, UR4 ;  /* 0x0000000400007c02 */ /* 0x000fee0008000f00 */
.L_x_170:
[----:B-1----:R1:W2:Y:S02]  /*9960*/  SYNCS.PHASECHK.TRANS64.TRYWAIT P0, [R0+URZ+0x70], R20 ;  /* 0x00007014000075a7 */ /* 0x0022a400080011ff */
[----:B--2---:R-:W-:Y:S05]  /*9970*/  @!P0 NANOSLEEP.SYNCS 0x989680 ;  /* 0x009896800000895d */ /* 0x004fea0003900000 */
[----:B------:R-:W2:Y:S02]  /*9980*/  @!P0 SYNCS.PHASECHK.TRANS64 P0, [R0+URZ+0x70], R20 ;  /* 0x00007014000085a7 */ /* 0x000ea400080010ff */
[----:B--2---:R-:W-:Y:S05]  /*9990*/  @!P0 BRA `(.L_x_170) ;  /* 0xfffffffc00f08947 */ /* 0x004fea000383ffff */
[----:B------:R-:W-:Y:S05]  /*99a0*/  BRA `(.L_x_171) ;  /* 0xffffffac00487947 */ /* 0x000fea000383ffff */
.L_x_83:
[----:B------:R-:W-:Y:S07]  /*99b0*/  MOV R0, UR4 ;  /* 0x0000000400007c02 */ /* 0x000fee0008000f00 */
.L_x_172:
[----:B-1----:R1:W2:Y:S02]  /*99c0*/  SYNCS.PHASECHK.TRANS64.TRYWAIT P0, [R0+URZ+0x78], R20 ;  /* 0x00007814000075a7 */ /* 0x0022a400080011ff */
[----:B--2---:R-:W-:Y:S05]  /*99d0*/  @!P0 NANOSLEEP.SYNCS 0x989680 ;  /* 0x009896800000895d */ /* 0x004fea0003900000 */
[----:B------:R-:W2:Y:S02]  /*99e0*/  @!P0 SYNCS.PHASECHK.TRANS64 P0, [R0+URZ+0x78], R20 ;  /* 0x00007814000085a7 */ /* 0x000ea400080010ff */
[----:B--2---:R-:W-:Y:S05]  /*99f0*/  @!P0 BRA `(.L_x_172) ;  /* 0xfffffffc00f08947 */ /* 0x004fea000383ffff */
[----:B------:R-:W-:Y:S05]  /*9a00*/  BRA `(.L_x_173) ;  /* 0xffffffac00807947 */ /* 0x000fea000383ffff */
.L_x_84:
[----:B------:R-:W-:Y:S07]  /*9a10*/  MOV R0, UR4 ;  /* 0x0000000400007c02 */ /* 0x000fee0008000f00 */
.L_x_174:
[----:B-1----:R1:W2:Y:S02]  /*9a20*/  SYNCS.PHASECHK.TRANS64.TRYWAIT P0, [R0+URZ+0x80], R20 ;  /* 0x00008014000075a7 */ /* 0x0022a400080011ff */
[----:B--2---:R-:W-:Y:S05]  /*9a30*/  @!P0 NANOSLEEP.SYNCS 0x989680 ;  /* 0x009896800000895d */ /* 0x004fea0003900000 */
[----:B------:R-:W2:Y:S02]  /*9a40*/  @!P0 SYNCS.PHASECHK.TRANS64 P0, [R0+URZ+0x80], R20 ;  /* 0x00008014000085a7 */ /* 0x000ea400080010ff */
[----:B--2---:R-:W-:Y:S05]  /*9a50*/  @!P0 BRA `(.L_x_174) ;  /* 0xfffffffc00f08947 */ /* 0x004fea000383ffff */
[----:B------:R-:W-:Y:S05]  /*9a60*/  BRA `(.L_x_175) ;  /* 0xffffffac00c47947 */ /* 0x000fea000383ffff */
.L_x_85:
[----:B------:R-:W-:Y:S07]  /*9a70*/  MOV R0, UR4 ;  /* 0x0000000400007c02 */ /* 0x000fee0008000f00 */
.L_x_176:
[----:B-1----:R1:W2:Y:S02]  /*9a80*/  SYNCS.PHASECHK.TRANS64.TRYWAIT P0, [R0+URZ+0x88], R20 ;  /* 0x00008814000075a7 */ /* 0x0022a400080011ff */
[----:B--2---:R-:W-:Y:S05]  /*9a90*/  @!P0 NANOSLEEP.SYNCS 0x989680 ;  /* 0x009896800000895d */ /* 0x004fea0003900000 */
[----:B------:R-:W2:Y:S02]  /*9aa0*/  @!P0 SYNCS.PHASECHK.TRANS64 P0, [R0+URZ+0x88], R20 ;  /* 0x00008814000085a7 */ /* 0x000ea400080010ff */
[----:B--2---:R-:W-:Y:S05]  /*9ab0*/  @!P0 BRA `(.L_x_176) ;  /* 0xfffffffc00f08947 */ /* 0x004fea000383ffff */
[----:B------:R-:W-:Y:S05]  /*9ac0*/  BRA `(.L_x_177) ;  /* 0xffffffb000487947 */ /* 0x000fea000383ffff */
.L_x_87:
[----:B------:R-:W-:-:S07]  /*9ad0*/  MOV R0, UR4 ;  /* 0x0000000400007c02 */ /* 0x000fce0008000f00 */
.L_x_178:
[----:B-1----:R1:W3:Y:S02]  /*9ae0*/  SYNCS.PHASECHK.TRANS64.TRYWAIT P0, [R0+URZ+0x70], R2 ;  /* 0x00007002000075a7 */ /* 0x0022e400080011ff */
[----:B---3--:R-:W-:Y:S05]  /*9af0*/  @!P0 NANOSLEEP.SYNCS 0x989680 ;  /* 0x009896800000895d */ /* 0x008fea0003900000 */
[----:B------:R-:W3:Y:S02]  /*9b00*/  @!P0 SYNCS.PHASECHK.TRANS64 P0, [R0+URZ+0x70], R2 ;  /* 0x00007002000085a7 */ /* 0x000ee400080010ff */
[----:B---3--:R-:W-:Y:S05]  /*9b10*/  @!P0 BRA `(.L_x_178) ;  /* 0xfffffffc00f08947 */ /* 0x008fea000383ffff */
[----:B------:R-:W-:Y:S05]  /*9b20*/  BRA `(.L_x_179) ;  /* 0xffffffb000b87947 */ /* 0x000fea000383ffff */
.L_x_88:
[----:B-1----:R-:W-:-:S07]  /*9b30*/  MOV R0, UR4 ;  /* 0x0000000400007c02 */ /* 0x002fce0008000f00 */
.L_x_180:
[----:B-1----:R1:W3:Y:S02]  /*9b40*/  SYNCS.PHASECHK.TRANS64.TRYWAIT P0, [R0+URZ+0x78], R2 ;  /* 0x00007802000075a7 */ /* 0x0022e400080011ff */
[----:B---3--:R-:W-:Y:S05]  /*9b50*/  @!P0 NANOSLEEP.SYNCS 0x989680 ;  /* 0x009896800000895d */ /* 0x008fea0003900000 */
[----:B------:R-:W3:Y:S02]  /*9b60*/  @!P0 SYNCS.PHASECHK.TRANS64 P0, [R0+URZ+0x78], R2 ;  /* 0x00007802000085a7 */ /* 0x000ee400080010ff */
[----:B---3--:R-:W-:Y:S05]  /*9b70*/  @!P0 BRA `(.L_x_180) ;  /* 0xfffffffc00f08947 */ /* 0x008fea000383ffff */
[----:B------:R-:W-:Y:S05]  /*9b80*/  BRA `(.L_x_181) ;  /* 0xffffffb000a87947 */ /* 0x000fea000383ffff */
.L_x_89:
[----:B-1----:R-:W-:-:S07]  /*9b90*/  MOV R0, UR4 ;  /* 0x0000000400007c02 */ /* 0x002fce0008000f00 */
.L_x_182:
[----:B-1----:R1:W3:Y:S02]  /*9ba0*/  SYNCS.PHASECHK.TRANS64.TRYWAIT P0, [R0+URZ+0x80], R2 ;  /* 0x00008002000075a7 */ /* 0x0022e400080011ff */
[----:B---3--:R-:W-:Y:S05]  /*9bb0*/  @!P0 NANOSLEEP.SYNCS 0x989680 ;  /* 0x009896800000895d */ /* 0x008fea0003900000 */
[----:B------:R-:W3:Y:S02]  /*9bc0*/  @!P0 SYNCS.PHASECHK.TRANS64 P0, [R0+URZ+0x80], R2 ;  /* 0x00008002000085a7 */ /* 0x000ee400080010ff */
[----:B---3--:R-:W-:Y:S05]  /*9bd0*/  @!P0 BRA `(.L_x_182) ;  /* 0xfffffffc00f08947 */ /* 0x008fea000383ffff */
[----:B------:R-:W-:Y:S05]  /*9be0*/  BRA `(.L_x_183) ;  /* 0xffffffb000987947 */ /* 0x000fea000383ffff */
.L_x_91:
[----:B--2---:R2:W4:Y:S02]  /*9bf0*/  SYNCS.PHASECHK.TRANS64.TRYWAIT P0, [R0+URZ+0xa0], R2 ;  /* 0x0000a002000075a7 */ /* 0x00452400080011ff */
[----:B----4-:R-:W-:Y:S05]  /*9c00*/  @!P0 NANOSLEEP.SYNCS 0x989680 ;  /* 0x009896800000895d */ /* 0x010fea0003900000 */
[----:B------:R-:W4:Y:S02]  /*9c10*/  @!P0 SYNCS.PHASECHK.TRANS64 P0, [R0+URZ+0xa0], R2 ;  /* 0x0000a002000085a7 */ /* 0x000f2400080010ff */
[----:B----4-:R-:W-:Y:S05]  /*9c20*/  @!P0 BRA `(.L_x_91) ;  /* 0xfffffffc00f08947 */ /* 0x010fea000383ffff */
[----:B------:R-:W-:Y:S05]  /*9c30*/  BRA `(.L_x_184) ;  /* 0xffffffb400607947 */ /* 0x000fea000383ffff */
.L_x_102:
[----:B-1----:R-:W-:Y:S04]  /*9c40*/  MOV R2, UR48 ;  /* 0x0000003000027c02 */ /* 0x002fe80008000f00 */
[----:B------:R1:W3:Y:S03]  /*9c50*/  SYNCS.PHASECHK.TRANS64.TRYWAIT P1, [R2+URZ+0x50], R3 ;  /* 0x00005003020075a7 */ /* 0x0002e600080211ff */
[----:B---3--:R-:W-:Y:S05]  /*9c60*/  @!P1 NANOSLEEP.SYNCS 0x989680 ;  /* 0x009896800000995d */ /* 0x008fea0003900000 */
[----:B------:R-:W3:Y:S02]  /*9c70*/  @!P1 SYNCS.PHASECHK.TRANS64 P1, [R2+URZ+0x50], R3 ;  /* 0x00005003020095a7 */ /* 0x000ee400080210ff */
[----:B---3--:R-:W-:Y:S05]  /*9c80*/  @!P1 BRA `(.L_x_102) ;  /* 0xfffffffc00ec9947 */ /* 0x008fea000383ffff */
[----:B------:R-:W-:Y:S05]  /*9c90*/  BRA `(.L_x_101) ;  /* 0xffffffc0006c7947 */ /* 0x000fea000383ffff */
.L_x_104:
[----:B-1----:R1:W4:Y:S02]  /*9ca0*/  SYNCS.PHASECHK.TRANS64.TRYWAIT P0, [R64+URZ+0xc0], R0 ;  /* 0x0000c000400075a7 */ /* 0x00232400080011ff */
[----:B----4-:R-:W-:Y:S05]  /*9cb0*/  @!P0 NANOSLEEP.SYNCS 0x989680 ;  /* 0x009896800000895d */ /* 0x010fea0003900000 */
[----:B------:R-:W4:Y:S02]  /*9cc0*/  @!P0 SYNCS.PHASECHK.TRANS64 P0, [R64+URZ+0xc0], R0 ;  /* 0x0000c000400085a7 */ /* 0x000f2400080010ff */
[----:B----4-:R-:W-:Y:S05]  /*9cd0*/  @!P0 BRA `(.L_x_104) ;  /* 0xfffffffc00f08947 */ /* 0x010fea000383ffff */
[----:B------:R-:W-:Y:S05]  /*9ce0*/  BRA `(.L_x_103) ;  /* 0xffffffc000947947 */ /* 0x000fea000383ffff */
.L_x_113:
[----:B--2---:R2:W4:Y:S02]  /*9cf0*/  SYNCS.PHASECHK.TRANS64.TRYWAIT P0, [R2+URZ+0x50], R0 ;  /* 0x00005000020075a7 */ /* 0x00452400080011ff */
[----:B----4-:R-:W-:Y:S05]  /*9d00*/  @!P0 NANOSLEEP.SYNCS 0x989680 ;  /* 0x009896800000895d */ /* 0x010fea0003900000 */
[----:B------:R-:W4:Y:S02]  /*9d10*/  @!P0 SYNCS.PHASECHK.TRANS64 P0, [R2+URZ+0x50], R0 ;  /* 0x00005000020085a7 */ /* 0x000f2400080010ff */
[----:B----4-:R-:W-:Y:S05]  /*9d20*/  @!P0 BRA `(.L_x_113) ;  /* 0xfffffffc00f08947 */ /* 0x010fea000383ffff */
[----:B------:R-:W-:Y:S05]  /*9d30*/  BRA `(.L_x_112) ;  /* 0xffffffcc00707947 */ /* 0x000fea000383ffff */
.L_x_121:
[----:B--2---:R2:W4:Y:S02]  /*9d40*/  SYNCS.PHASECHK.TRANS64.TRYWAIT P0, [R0+URZ+0x50], R6 ;  /* 0x00005006000075a7 */ /* 0x00452400080011ff */
[----:B----4-:R-:W-:Y:S05]  /*9d50*/  @!P0 NANOSLEEP.SYNCS 0x989680 ;  /* 0x009896800000895d */ /* 0x010fea0003900000 */
[----:B------:R-:W4:Y:S02]  /*9d60*/  @!P0 SYNCS.PHASECHK.TRANS64 P0, [R0+URZ+0x50], R6 ;  /* 0x00005006000085a7 */ /* 0x000f2400080010ff */
[----:B----4-:R-:W-:Y:S05]  /*9d70*/  @!P0 BRA `(.L_x_121) ;  /* 0xfffffffc00f08947 */ /* 0x010fea000383ffff */
[----:B------:R-:W-:Y:S05]  /*9d80*/  BRA `(.L_x_120) ;  /* 0xffffffd800707947 */ /* 0x000fea000383ffff */
.L_x_129:
[----:B--2---:R2:W4:Y:S02]  /*9d90*/  SYNCS.PHASECHK.TRANS64.TRYWAIT P0, [R0+URZ+0x50], R5 ;  /* 0x00005005000075a7 */ /* 0x00452400080011ff */
[----:B----4-:R-:W-:Y:S05]  /*9da0*/  @!P0 NANOSLEEP.SYNCS 0x989680 ;  /* 0x009896800000895d */ /* 0x010fea0003900000 */
[----:B------:R-:W4:Y:S02]  /*9db0*/  @!P0 SYNCS.PHASECHK.TRANS64 P0, [R0+URZ+0x50], R5 ;  /* 0x00005005000085a7 */ /* 0x000f2400080010ff */
[----:B----4-:R-:W-:Y:S05]  /*9dc0*/  @!P0 BRA `(.L_x_129) ;  /* 0xfffffffc00f08947 */ /* 0x010fea000383ffff */
[----:B------:R-:W-:Y:S05]  /*9dd0*/  BRA `(.L_x_128) ;  /* 0xffffffe400707947 */ /* 0x000fea000383ffff */
        .weak           $__internal_0_$__cuda_sm10x_tcgen05_guardrail_trap_col_being_dealloced_not_returned_by_alloc
        .type           $__internal_0_$__cuda_sm10x_tcgen05_guardrail_trap_col_being_dealloced_not_returned_by_alloc,@function
        .size           $__internal_0_$__cuda_sm10x_tcgen05_guardrail_trap_col_being_dealloced_not_returned_by_alloc,($__internal_1_$__cuda_sm10x_tcgen05_guardrail_trap_phase_invalid_during_alloc - $__internal_0_$__cuda_sm10x_tcgen05_guardrail_trap_col_being_dealloced_not_returned_by_alloc)
$__internal_0_$__cuda_sm10x_tcgen05_guardrail_trap_col_being_dealloced_not_returned_by_alloc:
[----:B------:R-:W-:Y:S05]  /*9de0*/  BPT.TRAP 0x1 ;  /* 0x000000040000795c */ /* 0x000fea0000300000 */
[----:B------:R-:W-:-:S04]  /*9df0*/  HFMA2 R3, -RZ, RZ, 0, 0 ;  /* 0x00000000ff037431 */ /* 0x000fc800000001ff */
[----:B------:R-:W-:Y:S05]  /*9e00*/  RET.REL.NODEC R2 `(_ZN7cutlass13device_kernelINS_4gemm6kernel13GemmUniversalIN4cute5tupleIJiiiiEEENS1_10collective13CollectiveMmaINS1_35MainloopSm100TmaUmmaWarpSpecializedILi5ELi2ELi4ENS5_IJNS4_1CILi1EEENSA_ILi8EEESB_EEEEENS5_IJNSA_ILi128EEESF_NSA_ILi64EEEEEENS_6half_tENS5_IJSB_llEEESI_NS5_IJlSB_lEEENS4_8TiledMMAINS4_8MMA_AtomIJNS4_20SM100_MMA_F16BF16_SSISI_SI_fLi128ELi128ELNS4_4UMMA5MajorE1ELSP_0ELNSO_7ScaleInE0ELSQ_0EEEEEENS4_6LayoutINS5_IJSB_SB_SB_EEENS5_IJNSA_ILi0EEESV_SV_EEEEENS5_IJNS4_10UnderscoreESY_SY_EEEEENS4_23SM90_TMA_LOAD_MULTICASTENS4_14ComposedLayoutINS4_7SwizzleILi3ELi4ELi3EEENS4_18smem_ptr_flag_bitsILi16EEENST_INS5_IJSG_SC_EEENS5_IJSB_SG_EEEEEEEvNS4_8identityENS4_13SM90_TMA_LOADENS12_IS14_S16_NST_INS5_IJSC_SG_EEENS5_IJSG_SB_EEEEEEEvS1B_EENS_8epilogue10collective18CollectiveEpilogueINS1I_23Sm100TmaWarpSpecializedILi4ELi2ELi32ELb1ELb0EEEJSH_NS5_IJNST_ISF_SB_EENST_INSA_ILi32EEESB_EEEEESI_SK_SI_SK_NS1I_6fusion15FusionCallbacksIS1M_NS1R_17LinearCombinationISI_fSI_fLNS_15FloatRoundStyleE2EEESH_S1Q_JEEENS4_5SM1004TMEM4LOAD26SM100_TMEM_LOAD_32dp32b32xES1C_NS12_INS13_ILi2ELi4ELi3EEES16_NST_INS5_IJSC_S1O_EEENS5_IJS1O_SB_EEEEEEENS4_39AutoVectorizingCopyWithAssumedAlignmentILi128EEENS4_14SM90_TMA_STOREES25_S27_S27_EEEvvEEEEvNT_6ParamsE) ;  /* 0xffffff60027c7950 */ /* 0x000fea0003c3ffff */
        .weak           $__internal_1_$__cuda_sm10x_tcgen05_guardrail_trap_phase_invalid_during_alloc
        .type           $__internal_1_$__cuda_sm10x_tcgen05_guardrail_trap_phase_invalid_during_alloc,@function
        .size           $__internal_1_$__cuda_sm10x_tcgen05_guardrail_trap_phase_invalid_during_alloc,($__internal_2_$__cuda_sm10x_tcgen05_guardrail_trap_unallocated_columns_being_dealloced - $__internal_1_$__cuda_sm10x_tcgen05_guardrail_trap_phase_invalid_during_alloc)
$__internal_1_$__cuda_sm10x_tcgen05_guardrail_trap_phase_invalid_during_alloc:
[----:B------:R-:W-:Y:S05]  /*9e10*/  BPT.TRAP 0x1 ;  /* 0x000000040000795c */ /* 0x000fea0000300000 */
[----:B------:R-:W-:-:S04]  /*9e20*/  MOV R3, 0x0 ;  /* 0x0000000000037802 */ /* 0x000fc80000000f00 */
[----:B------:R-:W-:Y:S05]  /*9e30*/  RET.REL.NODEC R2 `(_ZN7cutlass13device_kernelINS_4gemm6kernel13GemmUniversalIN4cute5tupleIJiiiiEEENS1_10collective13CollectiveMmaINS1_35MainloopSm100TmaUmmaWarpSpecializedILi5ELi2ELi4ENS5_IJNS4_1CILi1EEENSA_ILi8EEESB_EEEEENS5_IJNSA_ILi128EEESF_NSA_ILi64EEEEEENS_6half_tENS5_IJSB_llEEESI_NS5_IJlSB_lEEENS4_8TiledMMAINS4_8MMA_AtomIJNS4_20SM100_MMA_F16BF16_SSISI_SI_fLi128ELi128ELNS4_4UMMA5MajorE1ELSP_0ELNSO_7ScaleInE0ELSQ_0EEEEEENS4_6LayoutINS5_IJSB_SB_SB_EEENS5_IJNSA_ILi0EEESV_SV_EEEEENS5_IJNS4_10UnderscoreESY_SY_EEEEENS4_23SM90_TMA_LOAD_MULTICASTENS4_14ComposedLayoutINS4_7SwizzleILi3ELi4ELi3EEENS4_18smem_ptr_flag_bitsILi16EEENST_INS5_IJSG_SC_EEENS5_IJSB_SG_EEEEEEEvNS4_8identityENS4_13SM90_TMA_LOADENS12_IS14_S16_NST_INS5_IJSC_SG_EEENS5_IJSG_SB_EEEEEEEvS1B_EENS_8epilogue10collective18CollectiveEpilogueINS1I_23Sm100TmaWarpSpecializedILi4ELi2ELi32ELb1ELb0EEEJSH_NS5_IJNST_ISF_SB_EENST_INSA_ILi32EEESB_EEEEESI_SK_SI_SK_NS1I_6fusion15FusionCallbacksIS1M_NS1R_17LinearCombinationISI_fSI_fLNS_15FloatRoundStyleE2EEESH_S1Q_JEEENS4_5SM1004TMEM4LOAD26SM100_TMEM_LOAD_32dp32b32xES1C_NS12_INS13_ILi2ELi4ELi3EEES16_NST_INS5_IJSC_S1O_EEENS5_IJS1O_SB_EEEEEEENS4_39AutoVectorizingCopyWithAssumedAlignmentILi128EEENS4_14SM90_TMA_STOREES25_S27_S27_EEEvvEEEEvNT_6ParamsE) ;  /* 0xffffff6002707950 */ /* 0x000fea0003c3ffff */
        .weak           $__internal_2_$__cuda_sm10x_tcgen05_guardrail_trap_unallocated_columns_being_dealloced
        .type           $__internal_2_$__cuda_sm10x_tcgen05_guardrail_trap_unallocated_columns_being_dealloced,@function
        .size           $__internal_2_$__cuda_sm10x_tcgen05_guardrail_trap_unallocated_columns_being_dealloced,(.L_x_186 - $__internal_2_$__cuda_sm10x_tcgen05_guardrail_trap_unallocated_columns_being_dealloced)
$__internal_2_$__cuda_sm10x_tcgen05_guardrail_trap_unallocated_columns_being_dealloced:
[----:B------:R-:W-:Y:S05]  /*9e40*/  BPT.TRAP 0x1 ;  /* 0x000000040000795c */ /* 0x000fea0000300000 */
[----:B------:R-:W-:-:S04]  /*9e50*/  HFMA2 R3, -RZ, RZ, 0, 0 ;  /* 0x00000000ff037431 */ /* 0x000fc800000001ff */
[----:B------:R-:W-:Y:S05]  /*9e60*/  RET.REL.NODEC R2 `(_ZN7cutlass13device_kernelINS_4gemm6kernel13GemmUniversalIN4cute5tupleIJiiiiEEENS1_10collective13CollectiveMmaINS1_35MainloopSm100TmaUmmaWarpSpecializedILi5ELi2ELi4ENS5_IJNS4_1CILi1EEENSA_ILi8EEESB_EEEEENS5_IJNSA_ILi128EEESF_NSA_ILi64EEEEEENS_6half_tENS5_IJSB_llEEESI_NS5_IJlSB_lEEENS4_8TiledMMAINS4_8MMA_AtomIJNS4_20SM100_MMA_F16BF16_SSISI_SI_fLi128ELi128ELNS4_4UMMA5MajorE1ELSP_0ELNSO_7ScaleInE0ELSQ_0EEEEEENS4_6LayoutINS5_IJSB_SB_SB_EEENS5_IJNSA_ILi0EEESV_SV_EEEEENS5_IJNS4_10UnderscoreESY_SY_EEEEENS4_23SM90_TMA_LOAD_MULTICASTENS4_14ComposedLayoutINS4_7SwizzleILi3ELi4ELi3EEENS4_18smem_ptr_flag_bitsILi16EEENST_INS5_IJSG_SC_EEENS5_IJSB_SG_EEEEEEEvNS4_8identityENS4_13SM90_TMA_LOADENS12_IS14_S16_NST_INS5_IJSC_SG_EEENS5_IJSG_SB_EEEEEEEvS1B_EENS_8epilogue10collective18CollectiveEpilogueINS1I_23Sm100TmaWarpSpecializedILi4ELi2ELi32ELb1ELb0EEEJSH_NS5_IJNST_ISF_SB_EENST_INSA_ILi32EEESB_EEEEESI_SK_SI_SK_NS1I_6fusion15FusionCallbacksIS1M_NS1R_17LinearCombinationISI_fSI_fLNS_15FloatRoundStyleE2EEESH_S1Q_JEEENS4_5SM1004TMEM4LOAD26SM100_TMEM_LOAD_32dp32b32xES1C_NS12_INS13_ILi2ELi4ELi3EEES16_NST_INS5_IJSC_S1O_EEENS5_IJS1O_SB_EEEEEEENS4_39AutoVectorizingCopyWithAssumedAlignmentILi128EEENS4_14SM90_TMA_STOREES25_S27_S27_EEEvvEEEEvNT_6ParamsE) ;  /* 0xffffff6002647950 */ /* 0x000fea0003c3ffff */
.L_x_185:
[----:B------:R-:W-:-:S00]  /*9e70*/  BRA `(.L_x_185) ;  /* 0xfffffffc00fc7947 */ /* 0x000fc0000383ffff */
[----:B------:R-:W-:-:S00]  /*9e80*/  NOP ;  /* 0x0000000000007918 */ /* 0x000fc00000000000 */
[----:B------:R-:W-:-:S00]  /*9e90*/  NOP ;  /* 0x0000000000007918 */ /* 0x000fc00000000000 */
[----:B------:R-:W-:-:S00]  /*9ea0*/  NOP ;  /* 0x0000000000007918 */ /* 0x000fc00000000000 */
[----:B------:R-:W-:-:S00]  /*9eb0*/  NOP ;  /* 0x0000000000007918 */ /* 0x000fc00000000000 */
[----:B------:R-:W-:-:S00]  /*9ec0*/  NOP ;  /* 0x0000000000007918 */ /* 0x000fc00000000000 */
[----:B------:R-:W-:-:S00]  /*9ed0*/  NOP ;  /* 0x0000000000007918 */ /* 0x000fc00000000000 */
[----:B------:R-:W-:-:S00]  /*9ee0*/  NOP ;  /* 0x0000000000007918 */ /* 0x000fc00000000000 */
[----:B------:R-:W-:-:S00]  /*9ef0*/  NOP ;  /* 0x0000000000007918 */ /* 0x000fc00000000000 */
.L_x_186:


//--------------------- .nv.global.init           --------------------------
	.section	.nv.global.init,"aw",@progbits
.nv.global.init:
	.type		$str$27,@object
	.size		$str$27,($str$28 - $str$27)
$str$27:
        /*0000*/ 	.byte	0x28, 0x61, 0x64, 0x64, 0x72, 0x65, 0x73, 0x73, 0x20, 0x26, 0x20, 0x6d, 0x61, 0x73, 0x6b, 0x29
        /*0010*/ 	.byte	0x20, 0x3d, 0x3d, 0x20, 0x30, 0x00
	.type		$str$28,@object
	.size		$str$28,($str$26 - $str$28)
$str$28:
        /*0016*/ 	.byte	0x2f, 0x74, 0x6d, 0x70, 0x2f, 0x63, 0x75, 0x74, 0x6c, 0x61, 0x73, 0x73, 0x5f, 0x73, 0x77, 0x65
        /*0026*/ 	.byte	0x65, 0x70, 0x5f, 0x73, 0x72, 0x63, 0x2f, 0x69, 0x6e, 0x63, 0x6c, 0x75, 0x64, 0x65, 0x2f, 0x63
        /*0036*/ 	.byte	0x75, 0x74, 0x65, 0x2f, 0x70, 0x6f, 0x69, 0x6e, 0x74, 0x65, 0x72, 0x5f, 0x66, 0x6c, 0x61, 0x67
        /*0046*/ 	.byte	0x67, 0x65, 0x64, 0x2e, 0x68, 0x70, 0x70, 0x00
	.type		$str$26,@object
	.size		$str$26,($str$25 - $str$26)
$str$26:
        /*004e*/ 	.byte	0x2f, 0x74, 0x6d, 0x70, 0x2f, 0x63, 0x75, 0x74, 0x6c, 0x61, 0x73, 0x73, 0x5f, 0x73, 0x77, 0x65
        /*005e*/ 	.byte	0x65, 0x70, 0x5f, 0x73, 0x72, 0x63, 0x2f, 0x69, 0x6e, 0x63, 0x6c, 0x75, 0x64, 0x65, 0x2f, 0x63
        /*006e*/ 	.byte	0x75, 0x74, 0x65, 0x2f, 0x61, 0x74, 0x6f, 0x6d, 0x2f, 0x63, 0x6f, 0x70, 0x79, 0x5f, 0x74, 0x72
        /*007e*/ 	.byte	0x61, 0x69, 0x74, 0x73, 0x5f, 0x73, 0x6d, 0x31, 0x30, 0x30, 0x2e, 0x68, 0x70, 0x70, 0x00
	.type		$str$25,@object
	.size		$str$25,(__unnamed_1 - $str$25)
$str$25:
        /*008d*/ 	.byte	0x28, 0x28, 0x75, 0x69, 0x6e, 0x74, 0x33, 0x32, 0x5f, 0x74, 0x28, 0x74, 0x68, 0x72, 0x65, 0x61
        /*009d*/ 	.byte	0x64, 0x49, 0x64, 0x78, 0x2e, 0x78, 0x29, 0x20, 0x2f, 0x20, 0x33, 0x32, 0x29, 0x20, 0x25, 0x20
        /*00ad*/ 	.byte	0x34, 0x29, 0x20, 0x3d, 0x3d, 0x20, 0x28, 0x28, 0x28, 0x74, 0x6d, 0x65, 0x6d, 0x5f, 0x61, 0x64
        /*00bd*/ 	.byte	0x64, 0x72, 0x20, 0x3e, 0x3e, 0x20, 0x31, 0x36, 0x29, 0x20, 0x2f, 0x20, 0x33, 0x32, 0x29, 0x20
        /*00cd*/ 	.byte	0x25, 0x20, 0x34, 0x29, 0x00
	.type		__unnamed_1,@object
	.size		__unnamed_1,(__unnamed_2 - __unnamed_1)
__unnamed_1:
        /*00d2*/ 	.byte	0x61, 0x75, 0x74, 0x6f, 0x20, 0x63, 0x75, 0x74, 0x65, 0x3a, 0x3a, 0x61, 0x73, 0x5f, 0x70, 0x6f
        /* <DEDUP_REMOVED lines=24> */
        /*0262*/ 	.byte	0x3e, 0x3e, 0x3e, 0x3e, 0x5d, 0x00
	.type		__unnamed_2,@object
	.size		__unnamed_2,(.L_2 - __unnamed_2)
__unnamed_2:
        /* <DEDUP_REMOVED lines=42> */
        /*0508*/ 	.byte	0x3e, 0x3e, 0x5d, 0x00
.L_2:


//--------------------- .nv.shared._ZN7cutlass13device_kernelINS_4gemm6kernel13GemmUniversalIN4cute5tupleIJiiiiEEENS1_10collective13CollectiveMmaINS1_35MainloopSm100TmaUmmaWarpSpecializedILi5ELi2ELi4ENS5_IJNS4_1CILi1EEENSA_ILi8EEESB_EEEEENS5_IJNSA_ILi128EEESF_NSA_ILi64EEEEEENS_6half_tENS5_IJSB_llEEESI_NS5_IJlSB_lEEENS4_8TiledMMAINS4_8MMA_AtomIJNS4_20SM100_MMA_F16BF16_SSISI_SI_fLi128ELi128ELNS4_4UMMA5MajorE1ELSP_0ELNSO_7ScaleInE0ELSQ_0EEEEEENS4_6LayoutINS5_IJSB_SB_SB_EEENS5_IJNSA_ILi0EEESV_SV_EEEEENS5_IJNS4_10UnderscoreESY_SY_EEEEENS4_23SM90_TMA_LOAD_MULTICASTENS4_14ComposedLayoutINS4_7SwizzleILi3ELi4ELi3EEENS4_18smem_ptr_flag_bitsILi16EEENST_INS5_IJSG_SC_EEENS5_IJSB_SG_EEEEEEEvNS4_8identityENS4_13SM90_TMA_LOADENS12_IS14_S16_NST_INS5_IJSC_SG_EEENS5_IJSG_SB_EEEEEEEvS1B_EENS_8epilogue10collective18CollectiveEpilogueINS1I_23Sm100TmaWarpSpecializedILi4ELi2ELi32ELb1ELb0EEEJSH_NS5_IJNST_ISF_SB_EENST_INSA_ILi32EEESB_EEEEESI_SK_SI_SK_NS1I_6fusion15FusionCallbacksIS1M_NS1R_17LinearCombinationISI_fSI_fLNS_15FloatRoundStyleE2EEESH_S1Q_JEEENS4_5SM1004TMEM4LOAD26SM100_TMEM_LOAD_32dp32b32xES1C_NS12_INS13_ILi2ELi4ELi3EEES16_NST_INS5_IJSC_S1O_EEENS5_IJS1O_SB_EEEEEEENS4_39AutoVectorizingCopyWithAssumedAlignmentILi128EEENS4_14SM90_TMA_STOREES25_S27_S27_EEEvvEEEEvNT_6ParamsE --------------------------
	.section	.nv.shared._ZN7cutlass13device_kernelINS_4gemm6kernel13GemmUniversalIN4cute5tupleIJiiiiEEENS1_10collective13CollectiveMmaINS1_35MainloopSm100TmaUmmaWarpSpecializedILi5ELi2ELi4ENS5_IJNS4_1CILi1EEENSA_ILi8EEESB_EEEEENS5_IJNSA_ILi128EEESF_NSA_ILi64EEEEEENS_6half_tENS5_IJSB_llEEESI_NS5_IJlSB_lEEENS4_8TiledMMAINS4_8MMA_AtomIJNS4_20SM100_MMA_F16BF16_SSISI_SI_fLi128ELi128ELNS4_4UMMA5MajorE1ELSP_0ELNSO_7ScaleInE0ELSQ_0EEEEEENS4_6LayoutINS5_IJSB_SB_SB_EEENS5_IJNSA_ILi0EEESV_SV_EEEEENS5_IJNS4_10UnderscoreESY_SY_EEEEENS4_23SM90_TMA_LOAD_MULTICASTENS4_14ComposedLayoutINS4_7SwizzleILi3ELi4ELi3EEENS4_18smem_ptr_flag_bitsILi16EEENST_INS5_IJSG_SC_EEENS5_IJSB_SG_EEEEEEEvNS4_8identityENS4_13SM90_TMA_LOADENS12_IS14_S16_NST_INS5_IJSC_SG_EEENS5_IJSG_SB_EEEEEEEvS1B_EENS_8epilogue10collective18CollectiveEpilogueINS1I_23Sm100TmaWarpSpecializedILi4ELi2ELi32ELb1ELb0EEEJSH_NS5_IJNST_ISF_SB_EENST_INSA_ILi32EEESB_EEEEESI_SK_SI_SK_NS1I_6fusion15FusionCallbacksIS1M_NS1R_17LinearCombinationISI_fSI_fLNS_15FloatRoundStyleE2EEESH_S1Q_JEEENS4_5SM1004TMEM4LOAD26SM100_TMEM_LOAD_32dp32b32xES1C_NS12_INS13_ILi2ELi4ELi3EEES16_NST_INS5_IJSC_S1O_EEENS5_IJS1O_SB_EEEEEEENS4_39AutoVectorizingCopyWithAssumedAlignmentILi128EEENS4_14SM90_TMA_STOREES25_S27_S27_EEEvvEEEEvNT_6ParamsE,"aw",@nobits
	.sectionflags	@""
	.align	16
	.zero		1024


//--------------------- .nv.shared.reserved.0     --------------------------
	.section	.nv.shared.reserved.0,"aw",@nobits
	.weak		__nv_reservedSMEM_offset_0_alias
	.size		__nv_reservedSMEM_offset_0_alias, 0, 64
	.other		__nv_reservedSMEM_offset_0_alias,@"STO_CUDA_RESERVED_SHARED STV_DEFAULT"
__nv_reservedSMEM_offset_0_alias:
	.zero		0
.nv.shared.reserved.0:
	.zero		64
	.weak		__nv_reservedSMEM_tcgen05_partition
	.type		__nv_reservedSMEM_tcgen05_partition,@object
	.size		__nv_reservedSMEM_tcgen05_partition,(.L_0 - __nv_reservedSMEM_tcgen05_partition)
__nv_reservedSMEM_tcgen05_partition:
	.zero		32
.L_0:


//--------------------- .nv.global                --------------------------
	.section	.nv.global,"aw",@nobits
.nv.global:
	.type		_ZN40_INTERNAL_5c575f1c_4_k_cu_2fdfcb3e_397234cute1_E,@object
	.size		_ZN40_INTERNAL_5c575f1c_4_k_cu_2fdfcb3e_397234cute1_E,(_ZN40_INTERNAL_5c575f1c_4_k_cu_2fdfcb3e_397234cuda3std3__45__cpo6cbeginE - _ZN40_INTERNAL_5c575f1c_4_k_cu_2fdfcb3e_397234cute1_E)
_ZN40_INTERNAL_5c575f1c_4_k_cu_2fdfcb3e_397234cute1_E:
	.zero		1
	.type		_ZN40_INTERNAL_5c575f1c_4_k_cu_2fdfcb3e_397234cuda3std3__45__cpo6cbeginE,@object
	.size		_ZN40_INTERNAL_5c575f1c_4_k_cu_2fdfcb3e_397234cuda3std3__45__cpo6cbeginE,(_ZN40_INTERNAL_5c575f1c_4_k_cu_2fdfcb3e_397234cuda3std3__48in_placeE - _ZN40_INTERNAL_5c575f1c_4_k_cu_2fdfcb3e_397234cuda3std3__45__cpo6cbeginE)
_ZN40_INTERNAL_5c575f1c_4_k_cu_2fdfcb3e_397234cuda3std3__45__cpo6cbeginE:
	.zero		1
	.type		_ZN40_INTERNAL_5c575f1c_4_k_cu_2fdfcb3e_397234cuda3std3__48in_placeE,@object
	.size		_ZN40_INTERNAL_5c575f1c_4_k_cu_2fdfcb3e_397234cuda3std3__48in_placeE,(_ZN40_INTERNAL_5c575f1c_4_k_cu_2fdfcb3e_397234cuda3std6ranges3__45__cpo9iter_moveE - _ZN40_INTERNAL_5c575f1c_4_k_cu_2fdfcb3e_397234cuda3std3__48in_placeE)
_ZN40_INTERNAL_5c575f1c_4_k_cu_2fdfcb3e_397234cuda3std3__48in_placeE:
	.zero		1
	.type		_ZN40_INTERNAL_5c575f1c_4_k_cu_2fdfcb3e_397234cuda3std6ranges3__45__cpo9iter_moveE,@object
	.size		_ZN40_INTERNAL_5c575f1c_4_k_cu_2fdfcb3e_397234cuda3std6ranges3__45__cpo9iter_moveE,(_ZN40_INTERNAL_5c575f1c_4_k_cu_2fdfcb3e_397234cuda3std3__45__cpo5beginE - _ZN40_INTERNAL_5c575f1c_4_k_cu_2fdfcb3e_397234cuda3std6ranges3__45__cpo9iter_moveE)
_ZN40_INTERNAL_5c575f1c_4_k_cu_2fdfcb3e_397234cuda3std6ranges3__45__cpo9iter_moveE:
	.zero		1
	.type		_ZN40_INTERNAL_5c575f1c_4_k_cu_2fdfcb3e_397234cuda3std3__45__cpo5beginE,@object
	.size		_ZN40_INTERNAL_5c575f1c_4_k_cu_2fdfcb3e_397234cuda3std3__45__cpo5beginE,(_ZN40_INTERNAL_5c575f1c_4_k_cu_2fdfcb3e_397234cuda3std3__442_GLOBAL__N__5c575f1c_4_k_cu_2fdfcb3e_397236ignoreE - _ZN40_INTERNAL_5c575f1c_4_k_cu_2fdfcb3e_397234cuda3std3__45__cpo5beginE)
_ZN40_INTERNAL_5c575f1c_4_k_cu_2fdfcb3e_397234cuda3std3__45__cpo5beginE:
	.zero		1
	.type		_ZN40_INTERNAL_5c575f1c_4_k_cu_2fdfcb3e_397234cuda3std3__442_GLOBAL__N__5c575f1c_4_k_cu_2fdfcb3e_397236ignoreE,@object
	.size		_ZN40_INTERNAL_5c575f1c_4_k_cu_2fdfcb3e_397234cuda3std3__442_GLOBAL__N__5c575f1c_4_k_cu_2fdfcb3e_397236ignoreE,(_ZN40_INTERNAL_5c575f1c_4_k_cu_2fdfcb3e_397234cute7productE - _ZN40_INTERNAL_5c575f1c_4_k_cu_2fdfcb3e_397234cuda3std3__442_GLOBAL__N__5c575f1c_4_k_cu_2fdfcb3e_397236ignoreE)
_ZN40_INTERNAL_5c575f1c_4_k_cu_2fdfcb3e_397234cuda3std3__442_GLOBAL__N__5c575f1c_4_k_cu_2fdfcb3e_397236ignoreE:
	.zero		1
	.type		_ZN40_INTERNAL_5c575f1c_4_k_cu_2fdfcb3e_397234cute7productE,@object
	.size		_ZN40_INTERNAL_5c575f1c_4_k_cu_2fdfcb3e_397234cute7productE,(_ZN40_INTERNAL_5c575f1c_4_k_cu_2fdfcb3e_397234cuda3std3__45__cpo3endE - _ZN40_INTERNAL_5c575f1c_4_k_cu_2fdfcb3e_397234cute7productE)
_ZN40_INTERNAL_5c575f1c_4_k_cu_2fdfcb3e_397234cute7productE:
	.zero		1
	.type		_ZN40_INTERNAL_5c575f1c_4_k_cu_2fdfcb3e_397234cuda3std3__45__cpo3endE,@object
	.size		_ZN40_INTERNAL_5c575f1c_4_k_cu_2fdfcb3e_397234cuda3std3__45__cpo3endE,(_ZN40_INTERNAL_5c575f1c_4_k_cu_2fdfcb3e_397234cuda3std3__419piecewise_constructE - _ZN40_INTERNAL_5c575f1c_4_k_cu_2fdfcb3e_397234cuda3std3__45__cpo3endE)
_ZN40_INTERNAL_5c575f1c_4_k_cu_2fdfcb3e_397234cuda3std3__45__cpo3endE:
	.zero		1
	.type		_ZN40_INTERNAL_5c575f1c_4_k_cu_2fdfcb3e_397234cuda3std3__419piecewise_constructE,@object
	.size		_ZN40_INTERNAL_5c575f1c_4_k_cu_2fdfcb3e_397234cuda3std3__419piecewise_constructE,(_ZN40_INTERNAL_5c575f1c_4_k_cu_2fdfcb3e_397234cuda3std3__45__cpo4cendE - _ZN40_INTERNAL_5c575f1c_4_k_cu_2fdfcb3e_397234cuda3std3__419piecewise_constructE)
_ZN40_INTERNAL_5c575f1c_4_k_cu_2fdfcb3e_397234cuda3std3__419piecewise_constructE:
	.zero		1
	.type		_ZN40_INTERNAL_5c575f1c_4_k_cu_2fdfcb3e_397234cuda3std3__45__cpo4cendE,@object
	.size		_ZN40_INTERNAL_5c575f1c_4_k_cu_2fdfcb3e_397234cuda3std3__45__cpo4cendE,(_ZN40_INTERNAL_5c575f1c_4_k_cu_2fdfcb3e_397234cuda3std6ranges3__45__cpo4swapE - _ZN40_INTERNAL_5c575f1c_4_k_cu_2fdfcb3e_397234cuda3std3__45__cpo4cendE)
_ZN40_INTERNAL_5c575f1c_4_k_cu_2fdfcb3e_397234cuda3std3__45__cpo4cendE:
	.zero		1
	.type		_ZN40_INTERNAL_5c575f1c_4_k_cu_2fdfcb3e_397234cuda3std6ranges3__45__cpo4swapE,@object
	.size		_ZN40_INTERNAL_5c575f1c_4_k_cu_2fdfcb3e_397234cuda3std6ranges3__45__cpo4swapE,(.L_10 - _ZN40_INTERNAL_5c575f1c_4_k_cu_2fdfcb3e_397234cuda3std6ranges3__45__cpo4swapE)
_ZN40_INTERNAL_5c575f1c_4_k_cu_2fdfcb3e_397234cuda3std6ranges3__45__cpo4swapE:
	.zero		1
.L_10:


//--------------------- .nv.constant0._ZN7cutlass13device_kernelINS_4gemm6kernel13GemmUniversalIN4cute5tupleIJiiiiEEENS1_10collective13CollectiveMmaINS1_35MainloopSm100TmaUmmaWarpSpecializedILi5ELi2ELi4ENS5_IJNS4_1CILi1EEENSA_ILi8EEESB_EEEEENS5_IJNSA_ILi128EEESF_NSA_ILi64EEEEEENS_6half_tENS5_IJSB_llEEESI_NS5_IJlSB_lEEENS4_8TiledMMAINS4_8MMA_AtomIJNS4_20SM100_MMA_F16BF16_SSISI_SI_fLi128ELi128ELNS4_4UMMA5MajorE1ELSP_0ELNSO_7ScaleInE0ELSQ_0EEEEEENS4_6LayoutINS5_IJSB_SB_SB_EEENS5_IJNSA_ILi0EEESV_SV_EEEEENS5_IJNS4_10UnderscoreESY_SY_EEEEENS4_23SM90_TMA_LOAD_MULTICASTENS4_14ComposedLayoutINS4_7SwizzleILi3ELi4ELi3EEENS4_18smem_ptr_flag_bitsILi16EEENST_INS5_IJSG_SC_EEENS5_IJSB_SG_EEEEEEEvNS4_8identityENS4_13SM90_TMA_LOADENS12_IS14_S16_NST_INS5_IJSC_SG_EEENS5_IJSG_SB_EEEEEEEvS1B_EENS_8epilogue10collective18CollectiveEpilogueINS1I_23Sm100TmaWarpSpecializedILi4ELi2ELi32ELb1ELb0EEEJSH_NS5_IJNST_ISF_SB_EENST_INSA_ILi32EEESB_EEEEESI_SK_SI_SK_NS1I_6fusion15FusionCallbacksIS1M_NS1R_17LinearCombinationISI_fSI_fLNS_15FloatRoundStyleE2EEESH_S1Q_JEEENS4_5SM1004TMEM4LOAD26SM100_TMEM_LOAD_32dp32b32xES1C_NS12_INS13_ILi2ELi4ELi3EEES16_NST_INS5_IJSC_S1O_EEENS5_IJS1O_SB_EEEEEEENS4_39AutoVectorizingCopyWithAssumedAlignmentILi128EEENS4_14SM90_TMA_STOREES25_S27_S27_EEEvvEEEEvNT_6ParamsE --------------------------
	.section	.nv.constant0._ZN7cutlass13device_kernelINS_4gemm6kernel13GemmUniversalIN4cute5tupleIJiiiiEEENS1_10collective13CollectiveMmaINS1_35MainloopSm100TmaUmmaWarpSpecializedILi5ELi2ELi4ENS5_IJNS4_1CILi1EEENSA_ILi8EEESB_EEEEENS5_IJNSA_ILi128EEESF_NSA_ILi64EEEEEENS_6half_tENS5_IJSB_llEEESI_NS5_IJlSB_lEEENS4_8TiledMMAINS4_8MMA_AtomIJNS4_20SM100_MMA_F16BF16_SSISI_SI_fLi128ELi128ELNS4_4UMMA5MajorE1ELSP_0ELNSO_7ScaleInE0ELSQ_0EEEEEENS4_6LayoutINS5_IJSB_SB_SB_EEENS5_IJNSA_ILi0EEESV_SV_EEEEENS5_IJNS4_10UnderscoreESY_SY_EEEEENS4_23SM90_TMA_LOAD_MULTICASTENS4_14ComposedLayoutINS4_7SwizzleILi3ELi4ELi3EEENS4_18smem_ptr_flag_bitsILi16EEENST_INS5_IJSG_SC_EEENS5_IJSB_SG_EEEEEEEvNS4_8identityENS4_13SM90_TMA_LOADENS12_IS14_S16_NST_INS5_IJSC_SG_EEENS5_IJSG_SB_EEEEEEEvS1B_EENS_8epilogue10collective18CollectiveEpilogueINS1I_23Sm100TmaWarpSpecializedILi4ELi2ELi32ELb1ELb0EEEJSH_NS5_IJNST_ISF_SB_EENST_INSA_ILi32EEESB_EEEEESI_SK_SI_SK_NS1I_6fusion15FusionCallbacksIS1M_NS1R_17LinearCombinationISI_fSI_fLNS_15FloatRoundStyleE2EEESH_S1Q_JEEENS4_5SM1004TMEM4LOAD26SM100_TMEM_LOAD_32dp32b32xES1C_NS12_INS13_ILi2ELi4ELi3EEES16_NST_INS5_IJSC_S1O_EEENS5_IJS1O_SB_EEEEEEENS4_39AutoVectorizingCopyWithAssumedAlignmentILi128EEENS4_14SM90_TMA_STOREES25_S27_S27_EEEvvEEEEvNT_6ParamsE,"a",@progbits
	.sectionflags	@""
	.align	4
.nv.constant0._ZN7cutlass13device_kernelINS_4gemm6kernel13GemmUniversalIN4cute5tupleIJiiiiEEENS1_10collective13CollectiveMmaINS1_35MainloopSm100TmaUmmaWarpSpecializedILi5ELi2ELi4ENS5_IJNS4_1CILi1EEENSA_ILi8EEESB_EEEEENS5_IJNSA_ILi128EEESF_NSA_ILi64EEEEEENS_6half_tENS5_IJSB_llEEESI_NS5_IJlSB_lEEENS4_8TiledMMAINS4_8MMA_AtomIJNS4_20SM100_MMA_F16BF16_SSISI_SI_fLi128ELi128ELNS4_4UMMA5MajorE1ELSP_0ELNSO_7ScaleInE0ELSQ_0EEEEEENS4_6LayoutINS5_IJSB_SB_SB_EEENS5_IJNSA_ILi0EEESV_SV_EEEEENS5_IJNS4_10UnderscoreESY_SY_EEEEENS4_23SM90_TMA_LOAD_MULTICASTENS4_14ComposedLayoutINS4_7SwizzleILi3ELi4ELi3EEENS4_18smem_ptr_flag_bitsILi16EEENST_INS5_IJSG_SC_EEENS5_IJSB_SG_EEEEEEEvNS4_8identityENS4_13SM90_TMA_LOADENS12_IS14_S16_NST_INS5_IJSC_SG_EEENS5_IJSG_SB_EEEEEEEvS1B_EENS_8epilogue10collective18CollectiveEpilogueINS1I_23Sm100TmaWarpSpecializedILi4ELi2ELi32ELb1ELb0EEEJSH_NS5_IJNST_ISF_SB_EENST_INSA_ILi32EEESB_EEEEESI_SK_SI_SK_NS1I_6fusion15FusionCallbacksIS1M_NS1R_17LinearCombinationISI_fSI_fLNS_15FloatRoundStyleE2EEESH_S1Q_JEEENS4_5SM1004TMEM4LOAD26SM100_TMEM_LOAD_32dp32b32xES1C_NS12_INS13_ILi2ELi4ELi3EEES16_NST_INS5_IJSC_S1O_EEENS5_IJS1O_SB_EEEEEEENS4_39AutoVectorizingCopyWithAssumedAlignmentILi128EEENS4_14SM90_TMA_STOREES25_S27_S27_EEEvvEEEEvNT_6ParamsE:
	.zero		2944


//--------------------- SYMBOLS --------------------------

	.type		.nv.reservedSmem.offset0,@object
	.size		.nv.reservedSmem.offset0,0x4
	.type		.nv.reservedSmem.cap,@object
	.size		.nv.reservedSmem.cap,0x4
	.type		__assertfail,@function
